	.target	sm_90a

	.elftype	@"ET_EXEC"


//--------------------- .note.nv.tkinfo           --------------------------
	.section	.note.nv.tkinfo,"",@"SHT_NOTE"
	.sectionflags	@"SHF_NOTE_NV_TKINFO"
	.tkinfo
        /*0018*/ 	.word	0x00000002
        /*0030*/ 	.string	""
        /*0030*/ 	.string	"ptxas"
        /*0030*/ 	.string	"Cuda compilation tools, release 13.0, V13.0.88"
        /*0030*/ 	.string	"Build cuda_13.0.r13.0/compiler.36424714_0"
        /*0030*/ 	.string	"-arch sm_90a -m 64 "



//--------------------- .note.nv.cuinfo           --------------------------
	.section	.note.nv.cuinfo,"",@"SHT_NOTE"
	.sectionflags	@"SHF_NOTE_NV_CUINFO"
        /*0018*/ 	.short	0x0002
        /*001a*/ 	.short	0x005a
        /*001c*/ 	.short	0x0082
	.zero		2


//--------------------- .nv.info                  --------------------------
	.section	.nv.info,"",@"SHT_CUDA_INFO"
	.align	4


	//----- nvinfo : EIATTR_REGCOUNT
	.align		4
        /*0000*/ 	.byte	0x04, 0x2f
        /*0002*/ 	.short	(.L_12 - .L_11)
	.align		4
.L_11:
        /*0004*/ 	.word	index@(_ZN7cutlass13device_kernelINS_4gemm6kernel13GemmUniversalIN4cute5tupleIJiiiiEEENS1_10collective13CollectiveMmaINS1_40MainloopSm90TmaGmmaWarpSpecializedSparseILi21ENS5_IJNS4_1CILi1EEENSA_ILi2EEESB_EEENS1_32KernelTmaWarpSpecializedPingpongEEENS5_IJNSA_ILi64EEENSA_ILi128EEESG_EEEaNS5_IJNS4_6LayoutINS5_IJiNS5_IJSC_iEEEiEEENS5_IJlNS5_IJSB_SC_EEElEEEEENSJ_INS5_IJNS5_IJSG_iEEESP_iEEENS5_IJNS5_IJSG_NSA_ILi4096EEEEEENS5_IJSB_lEEElEEEEEEEEaNS5_IJlSB_lEEENS4_8TiledMMAINS4_8MMA_AtomIJNS4_4SM904GMMA6SPARSE28GMMA_64x128x64_S32S8S8_SS_TNILNS11_9SparseSelE0EEEEEENSJ_INS5_IJSB_SB_SB_EEENS5_IJNSA_ILi0EEES18_S18_EEEEENS5_IJNS4_10UnderscoreES1B_S1B_EEEEENS4_23SM90_TMA_LOAD_MULTICASTENS4_14ComposedLayoutINS4_7SwizzleILi1ELi4ELi3EEENS4_25smem_sparse_ptr_flag_bitsILi2ELi8EEENSJ_INS5_IJNS5_IJSB_NSA_ILi8EEEEEENS5_IJSC_NSA_ILi32EEEEEEEEENS5_IJNS5_IJS18_SG_EEESM_EEEEEEEvNS4_8identityENS4_13SM90_TMA_LOADENS1F_INS1G_ILi2ELi4ELi3EEENS4_18smem_ptr_flag_bitsILi8EEENSJ_INS5_IJS1K_SG_EEENS5_IJSG_SB_EEEEEEEvS1T_EENS_8epilogue10collective6detail29Sm90TmaWarpSpecializedAdapterINS24_15DefaultEpilogueIiNS5_IJSB_llEEES28_NS23_6thread17LinearCombinationIiLi1EiiLNS29_9ScaleType4KindE0ELNS_15FloatRoundStyleE2EiEENS1_15EpilogueDefaultEEEEEvvEEEEvNT_6ParamsE)
        /*0008*/ 	.word	0x000000a8


	//----- nvinfo : EIATTR_FRAME_SIZE
	.align		4
.L_12:
        /*000c*/ 	.byte	0x04, 0x11
        /*000e*/ 	.short	(.L_14 - .L_13)
	.align		4
.L_13:
        /*0010*/ 	.word	index@(_ZN7cutlass13device_kernelINS_4gemm6kernel13GemmUniversalIN4cute5tupleIJiiiiEEENS1_10collective13CollectiveMmaINS1_40MainloopSm90TmaGmmaWarpSpecializedSparseILi21ENS5_IJNS4_1CILi1EEENSA_ILi2EEESB_EEENS1_32KernelTmaWarpSpecializedPingpongEEENS5_IJNSA_ILi64EEENSA_ILi128EEESG_EEEaNS5_IJNS4_6LayoutINS5_IJiNS5_IJSC_iEEEiEEENS5_IJlNS5_IJSB_SC_EEElEEEEENSJ_INS5_IJNS5_IJSG_iEEESP_iEEENS5_IJNS5_IJSG_NSA_ILi4096EEEEEENS5_IJSB_lEEElEEEEEEEEaNS5_IJlSB_lEEENS4_8TiledMMAINS4_8MMA_AtomIJNS4_4SM904GMMA6SPARSE28GMMA_64x128x64_S32S8S8_SS_TNILNS11_9SparseSelE0EEEEEENSJ_INS5_IJSB_SB_SB_EEENS5_IJNSA_ILi0EEES18_S18_EEEEENS5_IJNS4_10UnderscoreES1B_S1B_EEEEENS4_23SM90_TMA_LOAD_MULTICASTENS4_14ComposedLayoutINS4_7SwizzleILi1ELi4ELi3EEENS4_25smem_sparse_ptr_flag_bitsILi2ELi8EEENSJ_INS5_IJNS5_IJSB_NSA_ILi8EEEEEENS5_IJSC_NSA_ILi32EEEEEEEEENS5_IJNS5_IJS18_SG_EEESM_EEEEEEEvNS4_8identityENS4_13SM90_TMA_LOADENS1F_INS1G_ILi2ELi4ELi3EEENS4_18smem_ptr_flag_bitsILi8EEENSJ_INS5_IJS1K_SG_EEENS5_IJSG_SB_EEEEEEEvS1T_EENS_8epilogue10collective6detail29Sm90TmaWarpSpecializedAdapterINS24_15DefaultEpilogueIiNS5_IJSB_llEEES28_NS23_6thread17LinearCombinationIiLi1EiiLNS29_9ScaleType4KindE0ELNS_15FloatRoundStyleE2EiEENS1_15EpilogueDefaultEEEEEvvEEEEvNT_6ParamsE)
        /*0014*/ 	.word	0x00000000


	//----- nvinfo : EIATTR_MIN_STACK_SIZE
	.align		4
.L_14:
        /*0018*/ 	.byte	0x04, 0x12
        /*001a*/ 	.short	(.L_16 - .L_15)
	.align		4
.L_15:
        /*001c*/ 	.word	index@(_ZN7cutlass13device_kernelINS_4gemm6kernel13GemmUniversalIN4cute5tupleIJiiiiEEENS1_10collective13CollectiveMmaINS1_40MainloopSm90TmaGmmaWarpSpecializedSparseILi21ENS5_IJNS4_1CILi1EEENSA_ILi2EEESB_EEENS1_32KernelTmaWarpSpecializedPingpongEEENS5_IJNSA_ILi64EEENSA_ILi128EEESG_EEEaNS5_IJNS4_6LayoutINS5_IJiNS5_IJSC_iEEEiEEENS5_IJlNS5_IJSB_SC_EEElEEEEENSJ_INS5_IJNS5_IJSG_iEEESP_iEEENS5_IJNS5_IJSG_NSA_ILi4096EEEEEENS5_IJSB_lEEElEEEEEEEEaNS5_IJlSB_lEEENS4_8TiledMMAINS4_8MMA_AtomIJNS4_4SM904GMMA6SPARSE28GMMA_64x128x64_S32S8S8_SS_TNILNS11_9SparseSelE0EEEEEENSJ_INS5_IJSB_SB_SB_EEENS5_IJNSA_ILi0EEES18_S18_EEEEENS5_IJNS4_10UnderscoreES1B_S1B_EEEEENS4_23SM90_TMA_LOAD_MULTICASTENS4_14ComposedLayoutINS4_7SwizzleILi1ELi4ELi3EEENS4_25smem_sparse_ptr_flag_bitsILi2ELi8EEENSJ_INS5_IJNS5_IJSB_NSA_ILi8EEEEEENS5_IJSC_NSA_ILi32EEEEEEEEENS5_IJNS5_IJS18_SG_EEESM_EEEEEEEvNS4_8identityENS4_13SM90_TMA_LOADENS1F_INS1G_ILi2ELi4ELi3EEENS4_18smem_ptr_flag_bitsILi8EEENSJ_INS5_IJS1K_SG_EEENS5_IJSG_SB_EEEEEEEvS1T_EENS_8epilogue10collective6detail29Sm90TmaWarpSpecializedAdapterINS24_15DefaultEpilogueIiNS5_IJSB_llEEES28_NS23_6thread17LinearCombinationIiLi1EiiLNS29_9ScaleType4KindE0ELNS_15FloatRoundStyleE2EiEENS1_15EpilogueDefaultEEEEEvvEEEEvNT_6ParamsE)
        /*0020*/ 	.word	0x00000000
.L_16:


//--------------------- .nv.compat                --------------------------
	.section	.nv.compat,"",@"SHT_CUDA_COMPAT_INFO"
	.align	4
        /*0000*/ 	.byte	0x02, 0x09, 0x01, 0x00, 0x02, 0x02, 0x04, 0x00, 0x02, 0x05, 0x05, 0x00, 0x03, 0x07, 0x01, 0x01
        /*0010*/ 	.byte	0x02, 0x03, 0x01, 0x00, 0x02, 0x06, 0x01, 0x00, 0x04, 0x0b, 0x08, 0x00, 0x00, 0x00, 0x00, 0x00
        /*0020*/ 	.byte	0x00, 0x00, 0x00, 0x00


//--------------------- .nv.info._ZN7cutlass13device_kernelINS_4gemm6kernel13GemmUniversalIN4cute5tupleIJiiiiEEENS1_10collective13CollectiveMmaINS1_40MainloopSm90TmaGmmaWarpSpecializedSparseILi21ENS5_IJNS4_1CILi1EEENSA_ILi2EEESB_EEENS1_32KernelTmaWarpSpecializedPingpongEEENS5_IJNSA_ILi64EEENSA_ILi128EEESG_EEEaNS5_IJNS4_6LayoutINS5_IJiNS5_IJSC_iEEEiEEENS5_IJlNS5_IJSB_SC_EEElEEEEENSJ_INS5_IJNS5_IJSG_iEEESP_iEEENS5_IJNS5_IJSG_NSA_ILi4096EEEEEENS5_IJSB_lEEElEEEEEEEEaNS5_IJlSB_lEEENS4_8TiledMMAINS4_8MMA_AtomIJNS4_4SM904GMMA6SPARSE28GMMA_64x128x64_S32S8S8_SS_TNILNS11_9SparseSelE0EEEEEENSJ_INS5_IJSB_SB_SB_EEENS5_IJNSA_ILi0EEES18_S18_EEEEENS5_IJNS4_10UnderscoreES1B_S1B_EEEEENS4_23SM90_TMA_LOAD_MULTICASTENS4_14ComposedLayoutINS4_7SwizzleILi1ELi4ELi3EEENS4_25smem_sparse_ptr_flag_bitsILi2ELi8EEENSJ_INS5_IJNS5_IJSB_NSA_ILi8EEEEEENS5_IJSC_NSA_ILi32EEEEEEEEENS5_IJNS5_IJS18_SG_EEESM_EEEEEEEvNS4_8identityENS4_13SM90_TMA_LOADENS1F_INS1G_ILi2ELi4ELi3EEENS4_18smem_ptr_flag_bitsILi8EEENSJ_INS5_IJS1K_SG_EEENS5_IJSG_SB_EEEEEEEvS1T_EENS_8epilogue10collective6detail29Sm90TmaWarpSpecializedAdapterINS24_15DefaultEpilogueIiNS5_IJSB_llEEES28_NS23_6thread17LinearCombinationIiLi1EiiLNS29_9ScaleType4KindE0ELNS_15FloatRoundStyleE2EiEENS1_15EpilogueDefaultEEEEEvvEEEEvNT_6ParamsE --------------------------
	.section	.nv.info._ZN7cutlass13device_kernelINS_4gemm6kernel13GemmUniversalIN4cute5tupleIJiiiiEEENS1_10collective13CollectiveMmaINS1_40MainloopSm90TmaGmmaWarpSpecializedSparseILi21ENS5_IJNS4_1CILi1EEENSA_ILi2EEESB_EEENS1_32KernelTmaWarpSpecializedPingpongEEENS5_IJNSA_ILi64EEENSA_ILi128EEESG_EEEaNS5_IJNS4_6LayoutINS5_IJiNS5_IJSC_iEEEiEEENS5_IJlNS5_IJSB_SC_EEElEEEEENSJ_INS5_IJNS5_IJSG_iEEESP_iEEENS5_IJNS5_IJSG_NSA_ILi4096EEEEEENS5_IJSB_lEEElEEEEEEEEaNS5_IJlSB_lEEENS4_8TiledMMAINS4_8MMA_AtomIJNS4_4SM904GMMA6SPARSE28GMMA_64x128x64_S32S8S8_SS_TNILNS11_9SparseSelE0EEEEEENSJ_INS5_IJSB_SB_SB_EEENS5_IJNSA_ILi0EEES18_S18_EEEEENS5_IJNS4_10UnderscoreES1B_S1B_EEEEENS4_23SM90_TMA_LOAD_MULTICASTENS4_14ComposedLayoutINS4_7SwizzleILi1ELi4ELi3EEENS4_25smem_sparse_ptr_flag_bitsILi2ELi8EEENSJ_INS5_IJNS5_IJSB_NSA_ILi8EEEEEENS5_IJSC_NSA_ILi32EEEEEEEEENS5_IJNS5_IJS18_SG_EEESM_EEEEEEEvNS4_8identityENS4_13SM90_TMA_LOADENS1F_INS1G_ILi2ELi4ELi3EEENS4_18smem_ptr_flag_bitsILi8EEENSJ_INS5_IJS1K_SG_EEENS5_IJSG_SB_EEEEEEEvS1T_EENS_8epilogue10collective6detail29Sm90TmaWarpSpecializedAdapterINS24_15DefaultEpilogueIiNS5_IJSB_llEEES28_NS23_6thread17LinearCombinationIiLi1EiiLNS29_9ScaleType4KindE0ELNS_15FloatRoundStyleE2EiEENS1_15EpilogueDefaultEEEEEvvEEEEvNT_6ParamsE,"",@"SHT_CUDA_INFO"
	.sectionflags	@""
	.align	4


	//----- nvinfo : EIATTR_CUDA_API_VERSION
	.align		4
        /*0000*/ 	.byte	0x04, 0x37
        /*0002*/ 	.short	(.L_18 - .L_17)
.L_17:
        /*0004*/ 	.word	0x00000082


	//----- nvinfo : EIATTR_KPARAM_INFO
	.align		4
.L_18:
        /*0008*/ 	.byte	0x04, 0x17
        /*000a*/ 	.short	(.L_20 - .L_19)
.L_19:
        /*000c*/ 	.word	0x00000000
        /*0010*/ 	.short	0x0000
        /*0012*/ 	.short	0x0070
        /*0014*/ 	.byte	0x00, 0xf0, 0x01, 0x14


	//----- nvinfo : EIATTR_SPARSE_MMA_MASK
	.align		4
.L_20:
        /*0018*/ 	.byte	0x03, 0x50
        /*001a*/ 	.short	0x0004


	//----- nvinfo : EIATTR_MAXREG_COUNT
	.align		4
        /*001c*/ 	.byte	0x03, 0x1b
        /*001e*/ 	.short	0x00a8


	//----- nvinfo : EIATTR_NUM_BARRIERS
	.align		4
        /*0020*/ 	.byte	0x02, 0x4c
        /*0022*/ 	.byte	0x01
	.zero		1


	//----- nvinfo : EIATTR_MERCURY_ISA_VERSION
	.align		4
        /*0024*/ 	.byte	0x03, 0x5f
        /*0026*/ 	.short	0x0101


	//----- nvinfo : EIATTR_INT_WARP_WIDE_INSTR_OFFSETS
	.align		4
        /*0028*/ 	.byte	0x04, 0x31
        /*002a*/ 	.short	(.L_22 - .L_21)


	//   ....[0]....
.L_21:
        /*002c*/ 	.word	0x00000730


	//   ....[1]....
        /*0030*/ 	.word	0x00000770


	//   ....[2]....
        /*0034*/ 	.word	0x000008c0


	//   ....[3]....
        /*0038*/ 	.word	0x000008d0


	//   ....[4]....
        /*003c*/ 	.word	0x000008f0


	//   ....[5]....
        /*0040*/ 	.word	0x00000900


	//   ....[6]....
        /*0044*/ 	.word	0x00000990


	//   ....[7]....
        /*0048*/ 	.word	0x000009f0


	//----- nvinfo : EIATTR_COOP_GROUP_MASK_REGIDS
	.align		4
.L_22:
        /*004c*/ 	.byte	0x04, 0x29
        /*004e*/ 	.short	(.L_24 - .L_23)


	//   ....[0]....
.L_23:
        /*0050*/ 	.word	0xffffffff


	//   ....[1]....
        /*0054*/ 	.word	0xffffffff


	//   ....[2]....
        /*0058*/ 	.word	0xffffffff


	//   ....[3]....
        /*005c*/ 	.word	0xffffffff


	//   ....[4]....
        /*0060*/ 	.word	0xffffffff


	//   ....[5]....
        /*0064*/ 	.word	0xffffffff


	//   ....[6]....
        /*0068*/ 	.word	0xffffffff


	//----- nvinfo : EIATTR_COOP_GROUP_INSTR_OFFSETS
	.align		4
.L_24:
        /*006c*/ 	.byte	0x04, 0x28
        /*006e*/ 	.short	(.L_26 - .L_25)


	//   ....[0]....
.L_25:
        /*0070*/ 	.word	0x00000060


	//   ....[1]....
        /*0074*/ 	.word	0x00000070


	//   ....[2]....
        /*0078*/ 	.word	0x00000160


	//   ....[3]....
        /*007c*/ 	.word	0x00000550


	//   ....[4]....
        /*0080*/ 	.word	0x00000590


	//   ....[5]....
        /*0084*/ 	.word	0x00000610


	//   ....[6]....
        /*0088*/ 	.word	0x00000b50


	//----- nvinfo : EIATTR_REG_RECONFIG
	.align		4
.L_26:
        /*008c*/ 	.byte	0x01, 0x54
	.zero		2


	//----- nvinfo : EIATTR_MBARRIER_INSTR_OFFSETS
	.align		4
        /*0090*/ 	.byte	0x04, 0x39
        /*0092*/ 	.short	(.L_28 - .L_27)


	//   ....[0]....
.L_27:
        /*0094*/ 	.word	0x00000290
        /*0098*/ 	.word	0x000000ff
        /*009c*/ 	.word	0x00000000
        /*00a0*/ 	.short	0x0100
        /*00a2*/ 	.byte	0x08
	.zero		1


	//   ....[1]....
        /*00a4*/ 	.word	0x000002a0
        /*00a8*/ 	.word	0x000000ff
        /*00ac*/ 	.word	0x000000a8
        /*00b0*/ 	.short	0x0100
        /*00b2*/ 	.byte	0x08
	.zero		1


	//   ....[2]....
        /*00b4*/ 	.word	0x000002b0
        /*00b8*/ 	.word	0x000000ff
        /*00bc*/ 	.word	0x00000008
        /*00c0*/ 	.short	0x0100
        /*00c2*/ 	.byte	0x08
	.zero		1


	//   ....[3]....
        /*00c4*/ 	.word	0x000002c0
        /*00c8*/ 	.word	0x000000ff
        /*00cc*/ 	.word	0x000000b0
        /*00d0*/ 	.short	0x0100
        /*00d2*/ 	.byte	0x08
	.zero		1


	//   ....[4]....
        /*00d4*/ 	.word	0x000002d0
        /*00d8*/ 	.word	0x000000ff
        /*00dc*/ 	.word	0x00000010
        /*00e0*/ 	.short	0x0100
        /*00e2*/ 	.byte	0x08
	.zero		1


	//   ....[5]....
        /*00e4*/ 	.word	0x000002e0
        /*00e8*/ 	.word	0x000000ff
        /*00ec*/ 	.word	0x000000b8
        /*00f0*/ 	.short	0x0100
        /*00f2*/ 	.byte	0x08
	.zero		1


	//   ....[6]....
        /*00f4*/ 	.word	0x000002f0
        /*00f8*/ 	.word	0x000000ff
        /*00fc*/ 	.word	0x00000018
        /*0100*/ 	.short	0x0100
        /*0102*/ 	.byte	0x08
	.zero		1


	//   ....[7]....
        /*0104*/ 	.word	0x00000300
        /*0108*/ 	.word	0x000000ff
        /*010c*/ 	.word	0x000000c0
        /*0110*/ 	.short	0x0100
        /*0112*/ 	.byte	0x08
	.zero		1


	//   ....[8]....
        /*0114*/ 	.word	0x00000310
        /*0118*/ 	.word	0x000000ff
        /*011c*/ 	.word	0x00000020
        /*0120*/ 	.short	0x0100
        /*0122*/ 	.byte	0x08
	.zero		1


	//   ....[9]....
        /*0124*/ 	.word	0x00000320
        /*0128*/ 	.word	0x000000ff
        /*012c*/ 	.word	0x000000c8
        /*0130*/ 	.short	0x0100
        /*0132*/ 	.byte	0x08
	.zero		1


	//   ....[10]....
        /*0134*/ 	.word	0x00000330
        /*0138*/ 	.word	0x000000ff
        /*013c*/ 	.word	0x00000028
        /*0140*/ 	.short	0x0100
        /*0142*/ 	.byte	0x08
	.zero		1


	//   ....[11]....
        /*0144*/ 	.word	0x00000340
        /*0148*/ 	.word	0x000000ff
        /*014c*/ 	.word	0x000000d0
        /*0150*/ 	.short	0x0100
        /*0152*/ 	.byte	0x08
	.zero		1


	//   ....[12]....
        /*0154*/ 	.word	0x00000350
        /*0158*/ 	.word	0x000000ff
        /*015c*/ 	.word	0x00000030
        /*0160*/ 	.short	0x0100
        /*0162*/ 	.byte	0x08
	.zero		1


	//   ....[13]....
        /*0164*/ 	.word	0x00000360
        /*0168*/ 	.word	0x000000ff
        /*016c*/ 	.word	0x000000d8
        /*0170*/ 	.short	0x0100
        /*0172*/ 	.byte	0x08
	.zero		1


	//   ....[14]....
        /*0174*/ 	.word	0x00000370
        /*0178*/ 	.word	0x000000ff
        /*017c*/ 	.word	0x00000038
        /*0180*/ 	.short	0x0100
        /*0182*/ 	.byte	0x08
	.zero		1


	//   ....[15]....
        /*0184*/ 	.word	0x00000380
        /*0188*/ 	.word	0x000000ff
        /*018c*/ 	.word	0x000000e0
        /*0190*/ 	.short	0x0100
        /*0192*/ 	.byte	0x08
	.zero		1


	//   ....[16]....
        /*0194*/ 	.word	0x00000390
        /*0198*/ 	.word	0x000000ff
        /*019c*/ 	.word	0x00000040
        /*01a0*/ 	.short	0x0100
        /*01a2*/ 	.byte	0x08
	.zero		1


	//   ....[17]....
        /*01a4*/ 	.word	0x000003a0
        /*01a8*/ 	.word	0x000000ff
        /*01ac*/ 	.word	0x000000e8
        /*01b0*/ 	.short	0x0100
        /*01b2*/ 	.byte	0x08
	.zero		1


	//   ....[18]....
        /*01b4*/ 	.word	0x000003b0
        /*01b8*/ 	.word	0x000000ff
        /*01bc*/ 	.word	0x00000048
        /*01c0*/ 	.short	0x0100
        /*01c2*/ 	.byte	0x08
	.zero		1


	//   ....[19]....
        /*01c4*/ 	.word	0x000003c0
        /*01c8*/ 	.word	0x000000ff
        /*01cc*/ 	.word	0x000000f0
        /*01d0*/ 	.short	0x0100
        /*01d2*/ 	.byte	0x08
	.zero		1


	//   ....[20]....
        /*01d4*/ 	.word	0x000003d0
        /*01d8*/ 	.word	0x000000ff
        /*01dc*/ 	.word	0x00000050
        /*01e0*/ 	.short	0x0100
        /*01e2*/ 	.byte	0x08
	.zero		1


	//   ....[21]....
        /*01e4*/ 	.word	0x000003e0
        /*01e8*/ 	.word	0x000000ff
        /*01ec*/ 	.word	0x000000f8
        /*01f0*/ 	.short	0x0100
        /*01f2*/ 	.byte	0x08
	.zero		1


	//   ....[22]....
        /*01f4*/ 	.word	0x000003f0
        /*01f8*/ 	.word	0x000000ff
        /*01fc*/ 	.word	0x00000058
        /*0200*/ 	.short	0x0100
        /*0202*/ 	.byte	0x08
	.zero		1


	//   ....[23]....
        /*0204*/ 	.word	0x00000400
        /*0208*/ 	.word	0x000000ff
        /*020c*/ 	.word	0x00000100
        /*0210*/ 	.short	0x0100
        /*0212*/ 	.byte	0x08
	.zero		1


	//   ....[24]....
        /*0214*/ 	.word	0x00000410
        /*0218*/ 	.word	0x000000ff
        /*021c*/ 	.word	0x00000060
        /*0220*/ 	.short	0x0100
        /*0222*/ 	.byte	0x08
	.zero		1


	//   ....[25]....
        /*0224*/ 	.word	0x00000420
        /*0228*/ 	.word	0x000000ff
        /*022c*/ 	.word	0x00000108
        /*0230*/ 	.short	0x0100
        /*0232*/ 	.byte	0x08
	.zero		1


	//   ....[26]....
        /*0234*/ 	.word	0x00000430
        /*0238*/ 	.word	0x000000ff
        /*023c*/ 	.word	0x00000068
        /*0240*/ 	.short	0x0100
        /*0242*/ 	.byte	0x08
	.zero		1


	//   ....[27]....
        /*0244*/ 	.word	0x00000440
        /*0248*/ 	.word	0x000000ff
        /*024c*/ 	.word	0x00000110
        /*0250*/ 	.short	0x0100
        /*0252*/ 	.byte	0x08
	.zero		1


	//   ....[28]....
        /*0254*/ 	.word	0x00000450
        /*0258*/ 	.word	0x000000ff
        /*025c*/ 	.word	0x00000070
        /*0260*/ 	.short	0x0100
        /*0262*/ 	.byte	0x08
	.zero		1


	//   ....[29]....
        /*0264*/ 	.word	0x00000460
        /*0268*/ 	.word	0x000000ff
        /*026c*/ 	.word	0x00000118
        /*0270*/ 	.short	0x0100
        /*0272*/ 	.byte	0x08
	.zero		1


	//   ....[30]....
        /*0274*/ 	.word	0x00000470
        /*0278*/ 	.word	0x000000ff
        /*027c*/ 	.word	0x00000078
        /*0280*/ 	.short	0x0100
        /*0282*/ 	.byte	0x08
	.zero		1


	//   ....[31]....
        /*0284*/ 	.word	0x00000480
        /*0288*/ 	.word	0x000000ff
        /*028c*/ 	.word	0x00000120
        /*0290*/ 	.short	0x0100
        /*0292*/ 	.byte	0x08
	.zero		1


	//   ....[32]....
        /*0294*/ 	.word	0x00000490
        /*0298*/ 	.word	0x000000ff
        /*029c*/ 	.word	0x00000080
        /*02a0*/ 	.short	0x0100
        /*02a2*/ 	.byte	0x08
	.zero		1


	//   ....[33]....
        /*02a4*/ 	.word	0x000004a0
        /*02a8*/ 	.word	0x000000ff
        /*02ac*/ 	.word	0x00000128
        /*02b0*/ 	.short	0x0100
        /*02b2*/ 	.byte	0x08
	.zero		1


	//   ....[34]....
        /*02b4*/ 	.word	0x000004b0
        /*02b8*/ 	.word	0x000000ff
        /*02bc*/ 	.word	0x00000088
        /*02c0*/ 	.short	0x0100
        /*02c2*/ 	.byte	0x08
	.zero		1


	//   ....[35]....
        /*02c4*/ 	.word	0x000004c0
        /*02c8*/ 	.word	0x000000ff
        /*02cc*/ 	.word	0x00000130
        /*02d0*/ 	.short	0x0100
        /*02d2*/ 	.byte	0x08
	.zero		1


	//   ....[36]....
        /*02d4*/ 	.word	0x000004d0
        /*02d8*/ 	.word	0x000000ff
        /*02dc*/ 	.word	0x00000090
        /*02e0*/ 	.short	0x0100
        /*02e2*/ 	.byte	0x08
	.zero		1


	//   ....[37]....
        /*02e4*/ 	.word	0x000004e0
        /*02e8*/ 	.word	0x000000ff
        /*02ec*/ 	.word	0x00000138
        /*02f0*/ 	.short	0x0100
        /*02f2*/ 	.byte	0x08
	.zero		1


	//   ....[38]....
        /*02f4*/ 	.word	0x000004f0
        /*02f8*/ 	.word	0x000000ff
        /*02fc*/ 	.word	0x00000098
        /*0300*/ 	.short	0x0100
        /*0302*/ 	.byte	0x08
	.zero		1


	//   ....[39]....
        /*0304*/ 	.word	0x00000500
        /*0308*/ 	.word	0x000000ff
        /*030c*/ 	.word	0x00000140
        /*0310*/ 	.short	0x0100
        /*0312*/ 	.byte	0x08
	.zero		1


	//   ....[40]....
        /*0314*/ 	.word	0x00000510
        /*0318*/ 	.word	0x000000ff
        /*031c*/ 	.word	0x000000a0
        /*0320*/ 	.short	0x0100
        /*0322*/ 	.byte	0x08
	.zero		1


	//   ....[41]....
        /*0324*/ 	.word	0x00000520
        /*0328*/ 	.word	0x000000ff
        /*032c*/ 	.word	0x00000148
        /*0330*/ 	.short	0x0100
        /*0332*/ 	.byte	0x08
	.zero		1


	//   ....[42]....
        /*0334*/ 	.word	0x00000a20
        /*0338*/ 	.word	0x000000ff
        /*033c*/ 	.word	0x00000180
        /*0340*/ 	.short	0x0100
        /*0342*/ 	.byte	0x08
	.zero		1


	//   ....[43]....
        /*0344*/ 	.word	0x00000ab0
        /*0348*/ 	.word	0x000000ff
        /*034c*/ 	.word	0x00000188
        /*0350*/ 	.short	0x0100
        /*0352*/ 	.byte	0x08
	.zero		1


	//   ....[44]....
        /*0354*/ 	.word	0x00000ad0
        /*0358*/ 	.word	0x000000ff
        /*035c*/ 	.word	0x00000160
        /*0360*/ 	.short	0x0100
        /*0362*/ 	.byte	0x09
	.zero		1


	//   ....[45]....
        /*0364*/ 	.word	0x00000ae0
        /*0368*/ 	.word	0x000000ff
        /*036c*/ 	.word	0x00000168
        /*0370*/ 	.short	0x0100
        /*0372*/ 	.byte	0x09
	.zero		1


	//   ....[46]....
        /*0374*/ 	.word	0x00000af0
        /*0378*/ 	.word	0x000000ff
        /*037c*/ 	.word	0x00000170
        /*0380*/ 	.short	0x0100
        /*0382*/ 	.byte	0x09
	.zero		1


	//   ....[47]....
        /*0384*/ 	.word	0x00000b00
        /*0388*/ 	.word	0x000000ff
        /*038c*/ 	.word	0x00000178
        /*0390*/ 	.short	0x0100
        /*0392*/ 	.byte	0x09
	.zero		1


	//   ....[48]....
        /*0394*/ 	.word	0x00001990
        /*0398*/ 	.word	0x000000ff
        /*039c*/ 	.word	0xfffffff8
        /*03a0*/ 	.short	0x010a
        /*03a2*/ 	.byte	0x0c
	.zero		1


	//   ....[49]....
        /*03a4*/ 	.word	0x00001c60
        /*03a8*/ 	.word	0x000000ff
        /*03ac*/ 	.word	0x00000000
        /*03b0*/ 	.short	0x010a
        /*03b2*/ 	.byte	0x08
	.zero		1


	//   ....[50]....
        /*03b4*/ 	.word	0x00001ca0
        /*03b8*/ 	.word	0x000000ff
        /*03bc*/ 	.word	0x00000000
        /*03c0*/ 	.short	0x010a
        /*03c2*/ 	.byte	0x08
	.zero		1


	//   ....[51]....
        /*03c4*/ 	.word	0x00001de0
        /*03c8*/ 	.word	0x00000015
        /*03cc*/ 	.word	0x00000000
        /*03d0*/ 	.short	0x0101
        /*03d2*/ 	.byte	0x3f
	.zero		1


	//   ....[52]....
        /*03d4*/ 	.word	0x00001f60
        /*03d8*/ 	.word	0x00000014
        /*03dc*/ 	.word	0x00000000
        /*03e0*/ 	.short	0x0101
        /*03e2*/ 	.byte	0x15
	.zero		1


	//   ....[53]....
        /*03e4*/ 	.word	0x00001fb0
        /*03e8*/ 	.word	0x000000ff
        /*03ec*/ 	.word	0x00000008
        /*03f0*/ 	.short	0x010a
        /*03f2*/ 	.byte	0x0c
	.zero		1


	//   ....[54]....
        /*03f4*/ 	.word	0x00006be0
        /*03f8*/ 	.word	0x00000004
        /*03fc*/ 	.word	0x00000000
        /*0400*/ 	.short	0x0101
        /*0402*/ 	.byte	0x15
	.zero		1


	//   ....[55]....
        /*0404*/ 	.word	0x00007550
        /*0408*/ 	.word	0x00000014
        /*040c*/ 	.word	0x000000a8
        /*0410*/ 	.short	0x010a
        /*0412*/ 	.byte	0x3f
	.zero		1


	//   ....[56]....
        /*0414*/ 	.word	0x00007a10
        /*0418*/ 	.word	0x0000000a
        /*041c*/ 	.word	0x00000188
        /*0420*/ 	.short	0x0101
        /*0422*/ 	.byte	0x3f
	.zero		1


	//   ....[57]....
        /*0424*/ 	.word	0x00008130
        /*0428*/ 	.word	0x00000005
        /*042c*/ 	.word	0x00000000
        /*0430*/ 	.short	0x010a
        /*0432*/ 	.byte	0x3f
	.zero		1


	//   ....[58]....
        /*0434*/ 	.word	0x000081b0
        /*0438*/ 	.word	0x00000007
        /*043c*/ 	.word	0x00000000
        /*0440*/ 	.short	0x010a
        /*0442*/ 	.byte	0x3f
	.zero		1


	//   ....[59]....
        /*0444*/ 	.word	0x00008240
        /*0448*/ 	.word	0x00000006
        /*044c*/ 	.word	0x00000000
        /*0450*/ 	.short	0x010a
        /*0452*/ 	.byte	0x3f
	.zero		1


	//   ....[60]....
        /*0454*/ 	.word	0x000082d0
        /*0458*/ 	.word	0x00000009
        /*045c*/ 	.word	0x00000000
        /*0460*/ 	.short	0x010a
        /*0462*/ 	.byte	0x3f
	.zero		1


	//   ....[61]....
        /*0464*/ 	.word	0x00008360
        /*0468*/ 	.word	0x00000006
        /*046c*/ 	.word	0x00000000
        /*0470*/ 	.short	0x010a
        /*0472*/ 	.byte	0x3f
	.zero		1


	//   ....[62]....
        /*0474*/ 	.word	0x000083f0
        /*0478*/ 	.word	0x00000009
        /*047c*/ 	.word	0x00000000
        /*0480*/ 	.short	0x010a
        /*0482*/ 	.byte	0x3f
	.zero		1


	//   ....[63]....
        /*0484*/ 	.word	0x00008480
        /*0488*/ 	.word	0x00000006
        /*048c*/ 	.word	0x00000000
        /*0490*/ 	.short	0x010a
        /*0492*/ 	.byte	0x3f
	.zero		1


	//   ....[64]....
        /*0494*/ 	.word	0x00008510
        /*0498*/ 	.word	0x00000009
        /*049c*/ 	.word	0x00000000
        /*04a0*/ 	.short	0x010a
        /*04a2*/ 	.byte	0x3f
	.zero		1


	//   ....[65]....
        /*04a4*/ 	.word	0x000085a0
        /*04a8*/ 	.word	0x00000006
        /*04ac*/ 	.word	0x00000000
        /*04b0*/ 	.short	0x010a
        /*04b2*/ 	.byte	0x3f
	.zero		1


	//   ....[66]....
        /*04b4*/ 	.word	0x00008630
        /*04b8*/ 	.word	0x00000009
        /*04bc*/ 	.word	0x00000000
        /*04c0*/ 	.short	0x010a
        /*04c2*/ 	.byte	0x3f
	.zero		1


	//   ....[67]....
        /*04c4*/ 	.word	0x000086c0
        /*04c8*/ 	.word	0x00000006
        /*04cc*/ 	.word	0x00000000
        /*04d0*/ 	.short	0x010a
        /*04d2*/ 	.byte	0x3f
	.zero		1


	//   ....[68]....
        /*04d4*/ 	.word	0x00008750
        /*04d8*/ 	.word	0x00000009
        /*04dc*/ 	.word	0x00000000
        /*04e0*/ 	.short	0x010a
        /*04e2*/ 	.byte	0x3f
	.zero		1


	//   ....[69]....
        /*04e4*/ 	.word	0x000087e0
        /*04e8*/ 	.word	0x00000006
        /*04ec*/ 	.word	0x00000000
        /*04f0*/ 	.short	0x010a
        /*04f2*/ 	.byte	0x3f
	.zero		1


	//   ....[70]....
        /*04f4*/ 	.word	0x00008870
        /*04f8*/ 	.word	0x00000009
        /*04fc*/ 	.word	0x00000000
        /*0500*/ 	.short	0x010a
        /*0502*/ 	.byte	0x3f
	.zero		1


	//   ....[71]....
        /*0504*/ 	.word	0x00008900
        /*0508*/ 	.word	0x00000006
        /*050c*/ 	.word	0x00000000
        /*0510*/ 	.short	0x010a
        /*0512*/ 	.byte	0x3f
	.zero		1


	//   ....[72]....
        /*0514*/ 	.word	0x00008990
        /*0518*/ 	.word	0x00000009
        /*051c*/ 	.word	0x00000000
        /*0520*/ 	.short	0x010a
        /*0522*/ 	.byte	0x3f
	.zero		1


	//   ....[73]....
        /*0524*/ 	.word	0x00008a20
        /*0528*/ 	.word	0x00000006
        /*052c*/ 	.word	0x00000000
        /*0530*/ 	.short	0x010a
        /*0532*/ 	.byte	0x3f
	.zero		1


	//   ....[74]....
        /*0534*/ 	.word	0x00008ab0
        /*0538*/ 	.word	0x00000009
        /*053c*/ 	.word	0x00000000
        /*0540*/ 	.short	0x010a
        /*0542*/ 	.byte	0x3f
	.zero		1


	//   ....[75]....
        /*0544*/ 	.word	0x00008b40
        /*0548*/ 	.word	0x00000008
        /*054c*/ 	.word	0x00000000
        /*0550*/ 	.short	0x010a
        /*0552*/ 	.byte	0x3f
	.zero		1


	//   ....[76]....
        /*0554*/ 	.word	0x00008bd0
        /*0558*/ 	.word	0x0000000b
        /*055c*/ 	.word	0x00000000
        /*0560*/ 	.short	0x010a
        /*0562*/ 	.byte	0x3f
	.zero		1


	//   ....[77]....
        /*0564*/ 	.word	0x00008c60
        /*0568*/ 	.word	0x00000003
        /*056c*/ 	.word	0x00000000
        /*0570*/ 	.short	0x010a
        /*0572*/ 	.byte	0x3f
	.zero		1


	//   ....[78]....
        /*0574*/ 	.word	0x00008cd0
        /*0578*/ 	.word	0x00000014
        /*057c*/ 	.word	0xfffffff8
        /*0580*/ 	.short	0x010a
        /*0582*/ 	.byte	0x3f
	.zero		1


	//   ....[79]....
        /*0584*/ 	.word	0x00008d30
        /*0588*/ 	.word	0x00000016
        /*058c*/ 	.word	0x00000000
        /*0590*/ 	.short	0x010a
        /*0592*/ 	.byte	0x3f
	.zero		1


	//   ....[80]....
        /*0594*/ 	.word	0x00008d90
        /*0598*/ 	.word	0x00000014
        /*059c*/ 	.word	0x00000008
        /*05a0*/ 	.short	0x010a
        /*05a2*/ 	.byte	0x3f
	.zero		1


	//   ....[81]....
        /*05a4*/ 	.word	0x00008e60
        /*05a8*/ 	.word	0x00000014
        /*05ac*/ 	.word	0x000000a8
        /*05b0*/ 	.short	0x010a
        /*05b2*/ 	.byte	0x3f
	.zero		1


	//   ....[82]....
        /*05b4*/ 	.word	0x00008f40
        /*05b8*/ 	.word	0x00000005
        /*05bc*/ 	.word	0x00000000
        /*05c0*/ 	.short	0x010a
        /*05c2*/ 	.byte	0x3f
	.zero		1


	//   ....[83]....
        /*05c4*/ 	.word	0x00008f90
        /*05c8*/ 	.word	0x00000007
        /*05cc*/ 	.word	0x00000000
        /*05d0*/ 	.short	0x010a
        /*05d2*/ 	.byte	0x3f
	.zero		1


	//   ....[84]....
        /*05d4*/ 	.word	0x00008fe0
        /*05d8*/ 	.word	0x00000006
        /*05dc*/ 	.word	0x00000000
        /*05e0*/ 	.short	0x010a
        /*05e2*/ 	.byte	0x3f
	.zero		1


	//   ....[85]....
        /*05e4*/ 	.word	0x00009030
        /*05e8*/ 	.word	0x00000009
        /*05ec*/ 	.word	0x00000000
        /*05f0*/ 	.short	0x010a
        /*05f2*/ 	.byte	0x3f
	.zero		1


	//   ....[86]....
        /*05f4*/ 	.word	0x00009080
        /*05f8*/ 	.word	0x00000006
        /*05fc*/ 	.word	0x00000000
        /*0600*/ 	.short	0x010a
        /*0602*/ 	.byte	0x3f
	.zero		1


	//   ....[87]....
        /*0604*/ 	.word	0x000090d0
        /*0608*/ 	.word	0x00000009
        /*060c*/ 	.word	0x00000000
        /*0610*/ 	.short	0x010a
        /*0612*/ 	.byte	0x3f
	.zero		1


	//   ....[88]....
        /*0614*/ 	.word	0x00009120
        /*0618*/ 	.word	0x00000006
        /*061c*/ 	.word	0x00000000
        /*0620*/ 	.short	0x010a
        /*0622*/ 	.byte	0x3f
	.zero		1


	//   ....[89]....
        /*0624*/ 	.word	0x00009170
        /*0628*/ 	.word	0x00000009
        /*062c*/ 	.word	0x00000000
        /*0630*/ 	.short	0x010a
        /*0632*/ 	.byte	0x3f
	.zero		1


	//   ....[90]....
        /*0634*/ 	.word	0x000091c0
        /*0638*/ 	.word	0x00000006
        /*063c*/ 	.word	0x00000000
        /*0640*/ 	.short	0x010a
        /*0642*/ 	.byte	0x3f
	.zero		1


	//   ....[91]....
        /*0644*/ 	.word	0x00009210
        /*0648*/ 	.word	0x00000009
        /*064c*/ 	.word	0x00000000
        /*0650*/ 	.short	0x010a
        /*0652*/ 	.byte	0x3f
	.zero		1


	//   ....[92]....
        /*0654*/ 	.word	0x00009260
        /*0658*/ 	.word	0x00000006
        /*065c*/ 	.word	0x00000000
        /*0660*/ 	.short	0x010a
        /*0662*/ 	.byte	0x3f
	.zero		1


	//   ....[93]....
        /*0664*/ 	.word	0x000092b0
        /*0668*/ 	.word	0x00000009
        /*066c*/ 	.word	0x00000000
        /*0670*/ 	.short	0x010a
        /*0672*/ 	.byte	0x3f
	.zero		1


	//   ....[94]....
        /*0674*/ 	.word	0x00009300
        /*0678*/ 	.word	0x00000006
        /*067c*/ 	.word	0x00000000
        /*0680*/ 	.short	0x010a
        /*0682*/ 	.byte	0x3f
	.zero		1


	//   ....[95]....
        /*0684*/ 	.word	0x00009350
        /*0688*/ 	.word	0x00000009
        /*068c*/ 	.word	0x00000000
        /*0690*/ 	.short	0x010a
        /*0692*/ 	.byte	0x3f
	.zero		1


	//   ....[96]....
        /*0694*/ 	.word	0x000093a0
        /*0698*/ 	.word	0x00000006
        /*069c*/ 	.word	0x00000000
        /*06a0*/ 	.short	0x010a
        /*06a2*/ 	.byte	0x3f
	.zero		1


	//   ....[97]....
        /*06a4*/ 	.word	0x000093f0
        /*06a8*/ 	.word	0x00000009
        /*06ac*/ 	.word	0x00000000
        /*06b0*/ 	.short	0x010a
        /*06b2*/ 	.byte	0x3f
	.zero		1


	//   ....[98]....
        /*06b4*/ 	.word	0x00009440
        /*06b8*/ 	.word	0x00000006
        /*06bc*/ 	.word	0x00000000
        /*06c0*/ 	.short	0x010a
        /*06c2*/ 	.byte	0x3f
	.zero		1


	//   ....[99]....
        /*06c4*/ 	.word	0x00009490
        /*06c8*/ 	.word	0x00000009
        /*06cc*/ 	.word	0x00000000
        /*06d0*/ 	.short	0x010a
        /*06d2*/ 	.byte	0x3f
	.zero		1


	//   ....[100]....
        /*06d4*/ 	.word	0x000094e0
        /*06d8*/ 	.word	0x00000008
        /*06dc*/ 	.word	0x00000000
        /*06e0*/ 	.short	0x010a
        /*06e2*/ 	.byte	0x3f
	.zero		1


	//   ....[101]....
        /*06e4*/ 	.word	0x00009530
        /*06e8*/ 	.word	0x0000000b
        /*06ec*/ 	.word	0x00000000
        /*06f0*/ 	.short	0x010a
        /*06f2*/ 	.byte	0x3f
	.zero		1


	//----- nvinfo : EIATTR_NUM_MBARRIERS
	.align		4
.L_28:
        /*06f4*/ 	.byte	0x03, 0x38
        /*06f6*/ 	.short	0x0030


	//----- nvinfo : EIATTR_EXIT_INSTR_OFFSETS
	.align		4
        /*06f8*/ 	.byte	0x04, 0x1c
        /*06fa*/ 	.short	(.L_30 - .L_29)


	//   ....[0]....
.L_29:
        /*06fc*/ 	.word	0x000015c0


	//   ....[1]....
        /*0700*/ 	.word	0x00001620


	//   ....[2]....
        /*0704*/ 	.word	0x000071f0


	//   ....[3]....
        /*0708*/ 	.word	0x00007220


	//   ....[4]....
        /*070c*/ 	.word	0x00008cb0


	//----- nvinfo : EIATTR_MAX_THREADS
	.align		4
.L_30:
        /*0710*/ 	.byte	0x04, 0x05
        /*0712*/ 	.short	(.L_32 - .L_31)
.L_31:
        /*0714*/ 	.word	0x00000180
        /*0718*/ 	.word	0x00000001
        /*071c*/ 	.word	0x00000001


	//----- nvinfo : EIATTR_CRS_STACK_SIZE
	.align		4
.L_32:
        /*0720*/ 	.byte	0x04, 0x1e
        /*0722*/ 	.short	(.L_34 - .L_33)
.L_33:
        /*0724*/ 	.word	0x00000000


	//----- nvinfo : EIATTR_CBANK_PARAM_SIZE
	.align		4
.L_34:
        /*0728*/ 	.byte	0x03, 0x19
        /*072a*/ 	.short	0x0570


	//----- nvinfo : EIATTR_PARAM_CBANK
	.align		4
        /*072c*/ 	.byte	0x04, 0x0a
        /*072e*/ 	.short	(.L_36 - .L_35)
	.align		4
.L_35:
        /*0730*/ 	.word	index@(.nv.constant0._ZN7cutlass13device_kernelINS_4gemm6kernel13GemmUniversalIN4cute5tupleIJiiiiEEENS1_10collective13CollectiveMmaINS1_40MainloopSm90TmaGmmaWarpSpecializedSparseILi21ENS5_IJNS4_1CILi1EEENSA_ILi2EEESB_EEENS1_32KernelTmaWarpSpecializedPingpongEEENS5_IJNSA_ILi64EEENSA_ILi128EEESG_EEEaNS5_IJNS4_6LayoutINS5_IJiNS5_IJSC_iEEEiEEENS5_IJlNS5_IJSB_SC_EEElEEEEENSJ_INS5_IJNS5_IJSG_iEEESP_iEEENS5_IJNS5_IJSG_NSA_ILi4096EEEEEENS5_IJSB_lEEElEEEEEEEEaNS5_IJlSB_lEEENS4_8TiledMMAINS4_8MMA_AtomIJNS4_4SM904GMMA6SPARSE28GMMA_64x128x64_S32S8S8_SS_TNILNS11_9SparseSelE0EEEEEENSJ_INS5_IJSB_SB_SB_EEENS5_IJNSA_ILi0EEES18_S18_EEEEENS5_IJNS4_10UnderscoreES1B_S1B_EEEEENS4_23SM90_TMA_LOAD_MULTICASTENS4_14ComposedLayoutINS4_7SwizzleILi1ELi4ELi3EEENS4_25smem_sparse_ptr_flag_bitsILi2ELi8EEENSJ_INS5_IJNS5_IJSB_NSA_ILi8EEEEEENS5_IJSC_NSA_ILi32EEEEEEEEENS5_IJNS5_IJS18_SG_EEESM_EEEEEEEvNS4_8identityENS4_13SM90_TMA_LOADENS1F_INS1G_ILi2ELi4ELi3EEENS4_18smem_ptr_flag_bitsILi8EEENSJ_INS5_IJS1K_SG_EEENS5_IJSG_SB_EEEEEEEvS1T_EENS_8epilogue10collective6detail29Sm90TmaWarpSpecializedAdapterINS24_15DefaultEpilogueIiNS5_IJSB_llEEES28_NS23_6thread17LinearCombinationIiLi1EiiLNS29_9ScaleType4KindE0ELNS_15FloatRoundStyleE2EiEENS1_15EpilogueDefaultEEEEEvvEEEEvNT_6ParamsE)
        /*0734*/ 	.short	0x0210
        /*0736*/ 	.short	0x0570


	//----- nvinfo : EIATTR_SW_WAR
	.align		4
.L_36:
        /*0738*/ 	.byte	0x04, 0x36
        /*073a*/ 	.short	(.L_38 - .L_37)
.L_37:
        /*073c*/ 	.word	0x00000008
.L_38:


//--------------------- .nv.callgraph             --------------------------
	.section	.nv.callgraph,"",@"SHT_CUDA_CALLGRAPH"
	.align	4
	.sectionentsize	8
	.align		4
        /*0000*/ 	.word	0x00000000
	.align		4
        /*0004*/ 	.word	0xffffffff
	.align		4
        /*0008*/ 	.word	0x00000000
	.align		4
        /*000c*/ 	.word	0xfffffffe
	.align		4
        /*0010*/ 	.word	0x00000000
	.align		4
        /*0014*/ 	.word	0xfffffffd
	.align		4
        /*0018*/ 	.word	0x00000000
	.align		4
        /*001c*/ 	.word	0xfffffffc


//--------------------- .nv.constant4             --------------------------
	.section	.nv.constant4,"a",@progbits
	.align	8
	.align		8
.nv.constant4:
        /*0000*/ 	.dword	_ZN39_INTERNAL_5f2bb999_4_k_cu_d8265323_29504cuda3std3__45__cpo5beginE
	.align		8
        /*0008*/ 	.dword	_ZN39_INTERNAL_5f2bb999_4_k_cu_d8265323_29504cuda3std3__45__cpo3endE
	.align		8
        /*0010*/ 	.dword	_ZN39_INTERNAL_5f2bb999_4_k_cu_d8265323_29504cuda3std3__45__cpo6cbeginE
	.align		8
        /*0018*/ 	.dword	_ZN39_INTERNAL_5f2bb999_4_k_cu_d8265323_29504cuda3std3__45__cpo4cendE
	.align		8
        /*0020*/ 	.dword	_ZN39_INTERNAL_5f2bb999_4_k_cu_d8265323_29504cuda3std3__441_GLOBAL__N__5f2bb999_4_k_cu_d8265323_29506ignoreE
	.align		8
        /*0028*/ 	.dword	_ZN39_INTERNAL_5f2bb999_4_k_cu_d8265323_29504cuda3std3__419piecewise_constructE
	.align		8
        /*0030*/ 	.dword	_ZN39_INTERNAL_5f2bb999_4_k_cu_d8265323_29504cuda3std3__48in_placeE
	.align		8
        /*0038*/ 	.dword	_ZN39_INTERNAL_5f2bb999_4_k_cu_d8265323_29504cuda3std6ranges3__45__cpo4swapE
	.align		8
        /*0040*/ 	.dword	_ZN39_INTERNAL_5f2bb999_4_k_cu_d8265323_29504cuda3std6ranges3__45__cpo9iter_moveE
	.align		8
        /*0048*/ 	.dword	_ZN39_INTERNAL_5f2bb999_4_k_cu_d8265323_29504cute7productE
	.align		8
        /*0050*/ 	.dword	_ZN39_INTERNAL_5f2bb999_4_k_cu_d8265323_29504cute1_E


//--------------------- .text._ZN7cutlass13device_kernelINS_4gemm6kernel13GemmUniversalIN4cute5tupleIJiiiiEEENS1_10collective13CollectiveMmaINS1_40MainloopSm90TmaGmmaWarpSpecializedSparseILi21ENS5_IJNS4_1CILi1EEENSA_ILi2EEESB_EEENS1_32KernelTmaWarpSpecializedPingpongEEENS5_IJNSA_ILi64EEENSA_ILi128EEESG_EEEaNS5_IJNS4_6LayoutINS5_IJiNS5_IJSC_iEEEiEEENS5_IJlNS5_IJSB_SC_EEElEEEEENSJ_INS5_IJNS5_IJSG_iEEESP_iEEENS5_IJNS5_IJSG_NSA_ILi4096EEEEEENS5_IJSB_lEEElEEEEEEEEaNS5_IJlSB_lEEENS4_8TiledMMAINS4_8MMA_AtomIJNS4_4SM904GMMA6SPARSE28GMMA_64x128x64_S32S8S8_SS_TNILNS11_9SparseSelE0EEEEEENSJ_INS5_IJSB_SB_SB_EEENS5_IJNSA_ILi0EEES18_S18_EEEEENS5_IJNS4_10UnderscoreES1B_S1B_EEEEENS4_23SM90_TMA_LOAD_MULTICASTENS4_14ComposedLayoutINS4_7SwizzleILi1ELi4ELi3EEENS4_25smem_sparse_ptr_flag_bitsILi2ELi8EEENSJ_INS5_IJNS5_IJSB_NSA_ILi8EEEEEENS5_IJSC_NSA_ILi32EEEEEEEEENS5_IJNS5_IJS18_SG_EEESM_EEEEEEEvNS4_8identityENS4_13SM90_TMA_LOADENS1F_INS1G_ILi2ELi4ELi3EEENS4_18smem_ptr_flag_bitsILi8EEENSJ_INS5_IJS1K_SG_EEENS5_IJSG_SB_EEEEEEEvS1T_EENS_8epilogue10collective6detail29Sm90TmaWarpSpecializedAdapterINS24_15DefaultEpilogueIiNS5_IJSB_llEEES28_NS23_6thread17LinearCombinationIiLi1EiiLNS29_9ScaleType4KindE0ELNS_15FloatRoundStyleE2EiEENS1_15EpilogueDefaultEEEEEvvEEEEvNT_6ParamsE --------------------------
	.section	.text._ZN7cutlass13device_kernelINS_4gemm6kernel13GemmUniversalIN4cute5tupleIJiiiiEEENS1_10collective13CollectiveMmaINS1_40MainloopSm90TmaGmmaWarpSpecializedSparseILi21ENS5_IJNS4_1CILi1EEENSA_ILi2EEESB_EEENS1_32KernelTmaWarpSpecializedPingpongEEENS5_IJNSA_ILi64EEENSA_ILi128EEESG_EEEaNS5_IJNS4_6LayoutINS5_IJiNS5_IJSC_iEEEiEEENS5_IJlNS5_IJSB_SC_EEElEEEEENSJ_INS5_IJNS5_IJSG_iEEESP_iEEENS5_IJNS5_IJSG_NSA_ILi4096EEEEEENS5_IJSB_lEEElEEEEEEEEaNS5_IJlSB_lEEENS4_8TiledMMAINS4_8MMA_AtomIJNS4_4SM904GMMA6SPARSE28GMMA_64x128x64_S32S8S8_SS_TNILNS11_9SparseSelE0EEEEEENSJ_INS5_IJSB_SB_SB_EEENS5_IJNSA_ILi0EEES18_S18_EEEEENS5_IJNS4_10UnderscoreES1B_S1B_EEEEENS4_23SM90_TMA_LOAD_MULTICASTENS4_14ComposedLayoutINS4_7SwizzleILi1ELi4ELi3EEENS4_25smem_sparse_ptr_flag_bitsILi2ELi8EEENSJ_INS5_IJNS5_IJSB_NSA_ILi8EEEEEENS5_IJSC_NSA_ILi32EEEEEEEEENS5_IJNS5_IJS18_SG_EEESM_EEEEEEEvNS4_8identityENS4_13SM90_TMA_LOADENS1F_INS1G_ILi2ELi4ELi3EEENS4_18smem_ptr_flag_bitsILi8EEENSJ_INS5_IJS1K_SG_EEENS5_IJSG_SB_EEEEEEEvS1T_EENS_8epilogue10collective6detail29Sm90TmaWarpSpecializedAdapterINS24_15DefaultEpilogueIiNS5_IJSB_llEEES28_NS23_6thread17LinearCombinationIiLi1EiiLNS29_9ScaleType4KindE0ELNS_15FloatRoundStyleE2EiEENS1_15EpilogueDefaultEEEEEvvEEEEvNT_6ParamsE,"ax",@progbits
	.align	128
.text._ZN7cutlass13device_kernelINS_4gemm6kernel13GemmUniversalIN4cute5tupleIJiiiiEEENS1_10collective13CollectiveMmaINS1_40MainloopSm90TmaGmmaWarpSpecializedSparseILi21ENS5_IJNS4_1CILi1EEENSA_ILi2EEESB_EEENS1_32KernelTmaWarpSpecializedPingpongEEENS5_IJNSA_ILi64EEENSA_ILi128EEESG_EEEaNS5_IJNS4_6LayoutINS5_IJiNS5_IJSC_iEEEiEEENS5_IJlNS5_IJSB_SC_EEElEEEEENSJ_INS5_IJNS5_IJSG_iEEESP_iEEENS5_IJNS5_IJSG_NSA_ILi4096EEEEEENS5_IJSB_lEEElEEEEEEEEaNS5_IJlSB_lEEENS4_8TiledMMAINS4_8MMA_AtomIJNS4_4SM904GMMA6SPARSE28GMMA_64x128x64_S32S8S8_SS_TNILNS11_9SparseSelE0EEEEEENSJ_INS5_IJSB_SB_SB_EEENS5_IJNSA_ILi0EEES18_S18_EEEEENS5_IJNS4_10UnderscoreES1B_S1B_EEEEENS4_23SM90_TMA_LOAD_MULTICASTENS4_14ComposedLayoutINS4_7SwizzleILi1ELi4ELi3EEENS4_25smem_sparse_ptr_flag_bitsILi2ELi8EEENSJ_INS5_IJNS5_IJSB_NSA_ILi8EEEEEENS5_IJSC_NSA_ILi32EEEEEEEEENS5_IJNS5_IJS18_SG_EEESM_EEEEEEEvNS4_8identityENS4_13SM90_TMA_LOADENS1F_INS1G_ILi2ELi4ELi3EEENS4_18smem_ptr_flag_bitsILi8EEENSJ_INS5_IJS1K_SG_EEENS5_IJSG_SB_EEEEEEEvS1T_EENS_8epilogue10collective6detail29Sm90TmaWarpSpecializedAdapterINS24_15DefaultEpilogueIiNS5_IJSB_llEEES28_NS23_6thread17LinearCombinationIiLi1EiiLNS29_9ScaleType4KindE0ELNS_15FloatRoundStyleE2EiEENS1_15EpilogueDefaultEEEEEvvEEEEvNT_6ParamsE:
        .type           _ZN7cutlass13device_kernelINS_4gemm6kernel13GemmUniversalIN4cute5tupleIJiiiiEEENS1_10collective13CollectiveMmaINS1_40MainloopSm90TmaGmmaWarpSpecializedSparseILi21ENS5_IJNS4_1CILi1EEENSA_ILi2EEESB_EEENS1_32KernelTmaWarpSpecializedPingpongEEENS5_IJNSA_ILi64EEENSA_ILi128EEESG_EEEaNS5_IJNS4_6LayoutINS5_IJiNS5_IJSC_iEEEiEEENS5_IJlNS5_IJSB_SC_EEElEEEEENSJ_INS5_IJNS5_IJSG_iEEESP_iEEENS5_IJNS5_IJSG_NSA_ILi4096EEEEEENS5_IJSB_lEEElEEEEEEEEaNS5_IJlSB_lEEENS4_8TiledMMAINS4_8MMA_AtomIJNS4_4SM904GMMA6SPARSE28GMMA_64x128x64_S32S8S8_SS_TNILNS11_9SparseSelE0EEEEEENSJ_INS5_IJSB_SB_SB_EEENS5_IJNSA_ILi0EEES18_S18_EEEEENS5_IJNS4_10UnderscoreES1B_S1B_EEEEENS4_23SM90_TMA_LOAD_MULTICASTENS4_14ComposedLayoutINS4_7SwizzleILi1ELi4ELi3EEENS4_25smem_sparse_ptr_flag_bitsILi2ELi8EEENSJ_INS5_IJNS5_IJSB_NSA_ILi8EEEEEENS5_IJSC_NSA_ILi32EEEEEEEEENS5_IJNS5_IJS18_SG_EEESM_EEEEEEEvNS4_8identityENS4_13SM90_TMA_LOADENS1F_INS1G_ILi2ELi4ELi3EEENS4_18smem_ptr_flag_bitsILi8EEENSJ_INS5_IJS1K_SG_EEENS5_IJSG_SB_EEEEEEEvS1T_EENS_8epilogue10collective6detail29Sm90TmaWarpSpecializedAdapterINS24_15DefaultEpilogueIiNS5_IJSB_llEEES28_NS23_6thread17LinearCombinationIiLi1EiiLNS29_9ScaleType4KindE0ELNS_15FloatRoundStyleE2EiEENS1_15EpilogueDefaultEEEEEvvEEEEvNT_6ParamsE,@function
        .size           _ZN7cutlass13device_kernelINS_4gemm6kernel13GemmUniversalIN4cute5tupleIJiiiiEEENS1_10collective13CollectiveMmaINS1_40MainloopSm90TmaGmmaWarpSpecializedSparseILi21ENS5_IJNS4_1CILi1EEENSA_ILi2EEESB_EEENS1_32KernelTmaWarpSpecializedPingpongEEENS5_IJNSA_ILi64EEENSA_ILi128EEESG_EEEaNS5_IJNS4_6LayoutINS5_IJiNS5_IJSC_iEEEiEEENS5_IJlNS5_IJSB_SC_EEElEEEEENSJ_INS5_IJNS5_IJSG_iEEESP_iEEENS5_IJNS5_IJSG_NSA_ILi4096EEEEEENS5_IJSB_lEEElEEEEEEEEaNS5_IJlSB_lEEENS4_8TiledMMAINS4_8MMA_AtomIJNS4_4SM904GMMA6SPARSE28GMMA_64x128x64_S32S8S8_SS_TNILNS11_9SparseSelE0EEEEEENSJ_INS5_IJSB_SB_SB_EEENS5_IJNSA_ILi0EEES18_S18_EEEEENS5_IJNS4_10UnderscoreES1B_S1B_EEEEENS4_23SM90_TMA_LOAD_MULTICASTENS4_14ComposedLayoutINS4_7SwizzleILi1ELi4ELi3EEENS4_25smem_sparse_ptr_flag_bitsILi2ELi8EEENSJ_INS5_IJNS5_IJSB_NSA_ILi8EEEEEENS5_IJSC_NSA_ILi32EEEEEEEEENS5_IJNS5_IJS18_SG_EEESM_EEEEEEEvNS4_8identityENS4_13SM90_TMA_LOADENS1F_INS1G_ILi2ELi4ELi3EEENS4_18smem_ptr_flag_bitsILi8EEENSJ_INS5_IJS1K_SG_EEENS5_IJSG_SB_EEEEEEEvS1T_EENS_8epilogue10collective6detail29Sm90TmaWarpSpecializedAdapterINS24_15DefaultEpilogueIiNS5_IJSB_llEEES28_NS23_6thread17LinearCombinationIiLi1EiiLNS29_9ScaleType4KindE0ELNS_15FloatRoundStyleE2EiEENS1_15EpilogueDefaultEEEEEvvEEEEvNT_6ParamsE,(.L_x_227 - _ZN7cutlass13device_kernelINS_4gemm6kernel13GemmUniversalIN4cute5tupleIJiiiiEEENS1_10collective13CollectiveMmaINS1_40MainloopSm90TmaGmmaWarpSpecializedSparseILi21ENS5_IJNS4_1CILi1EEENSA_ILi2EEESB_EEENS1_32KernelTmaWarpSpecializedPingpongEEENS5_IJNSA_ILi64EEENSA_ILi128EEESG_EEEaNS5_IJNS4_6LayoutINS5_IJiNS5_IJSC_iEEEiEEENS5_IJlNS5_IJSB_SC_EEElEEEEENSJ_INS5_IJNS5_IJSG_iEEESP_iEEENS5_IJNS5_IJSG_NSA_ILi4096EEEEEENS5_IJSB_lEEElEEEEEEEEaNS5_IJlSB_lEEENS4_8TiledMMAINS4_8MMA_AtomIJNS4_4SM904GMMA6SPARSE28GMMA_64x128x64_S32S8S8_SS_TNILNS11_9SparseSelE0EEEEEENSJ_INS5_IJSB_SB_SB_EEENS5_IJNSA_ILi0EEES18_S18_EEEEENS5_IJNS4_10UnderscoreES1B_S1B_EEEEENS4_23SM90_TMA_LOAD_MULTICASTENS4_14ComposedLayoutINS4_7SwizzleILi1ELi4ELi3EEENS4_25smem_sparse_ptr_flag_bitsILi2ELi8EEENSJ_INS5_IJNS5_IJSB_NSA_ILi8EEEEEENS5_IJSC_NSA_ILi32EEEEEEEEENS5_IJNS5_IJS18_SG_EEESM_EEEEEEEvNS4_8identityENS4_13SM90_TMA_LOADENS1F_INS1G_ILi2ELi4ELi3EEENS4_18smem_ptr_flag_bitsILi8EEENSJ_INS5_IJS1K_SG_EEENS5_IJSG_SB_EEEEEEEvS1T_EENS_8epilogue10collective6detail29Sm90TmaWarpSpecializedAdapterINS24_15DefaultEpilogueIiNS5_IJSB_llEEES28_NS23_6thread17LinearCombinationIiLi1EiiLNS29_9ScaleType4KindE0ELNS_15FloatRoundStyleE2EiEENS1_15EpilogueDefaultEEEEEvvEEEEvNT_6ParamsE)
        .other          _ZN7cutlass13device_kernelINS_4gemm6kernel13GemmUniversalIN4cute5tupleIJiiiiEEENS1_10collective13CollectiveMmaINS1_40MainloopSm90TmaGmmaWarpSpecializedSparseILi21ENS5_IJNS4_1CILi1EEENSA_ILi2EEESB_EEENS1_32KernelTmaWarpSpecializedPingpongEEENS5_IJNSA_ILi64EEENSA_ILi128EEESG_EEEaNS5_IJNS4_6LayoutINS5_IJiNS5_IJSC_iEEEiEEENS5_IJlNS5_IJSB_SC_EEElEEEEENSJ_INS5_IJNS5_IJSG_iEEESP_iEEENS5_IJNS5_IJSG_NSA_ILi4096EEEEEENS5_IJSB_lEEElEEEEEEEEaNS5_IJlSB_lEEENS4_8TiledMMAINS4_8MMA_AtomIJNS4_4SM904GMMA6SPARSE28GMMA_64x128x64_S32S8S8_SS_TNILNS11_9SparseSelE0EEEEEENSJ_INS5_IJSB_SB_SB_EEENS5_IJNSA_ILi0EEES18_S18_EEEEENS5_IJNS4_10UnderscoreES1B_S1B_EEEEENS4_23SM90_TMA_LOAD_MULTICASTENS4_14ComposedLayoutINS4_7SwizzleILi1ELi4ELi3EEENS4_25smem_sparse_ptr_flag_bitsILi2ELi8EEENSJ_INS5_IJNS5_IJSB_NSA_ILi8EEEEEENS5_IJSC_NSA_ILi32EEEEEEEEENS5_IJNS5_IJS18_SG_EEESM_EEEEEEEvNS4_8identityENS4_13SM90_TMA_LOADENS1F_INS1G_ILi2ELi4ELi3EEENS4_18smem_ptr_flag_bitsILi8EEENSJ_INS5_IJS1K_SG_EEENS5_IJSG_SB_EEEEEEEvS1T_EENS_8epilogue10collective6detail29Sm90TmaWarpSpecializedAdapterINS24_15DefaultEpilogueIiNS5_IJSB_llEEES28_NS23_6thread17LinearCombinationIiLi1EiiLNS29_9ScaleType4KindE0ELNS_15FloatRoundStyleE2EiEENS1_15EpilogueDefaultEEEEEvvEEEEvNT_6ParamsE,@"STO_CUDA_ENTRY STV_DEFAULT"
_ZN7cutlass13device_kernelINS_4gemm6kernel13GemmUniversalIN4cute5tupleIJiiiiEEENS1_10collective13CollectiveMmaINS1_40MainloopSm90TmaGmmaWarpSpecializedSparseILi21ENS5_IJNS4_1CILi1EEENSA_ILi2EEESB_EEENS1_32KernelTmaWarpSpecializedPingpongEEENS5_IJNSA_ILi64EEENSA_ILi128EEESG_EEEaNS5_IJNS4_6LayoutINS5_IJiNS5_IJSC_iEEEiEEENS5_IJlNS5_IJSB_SC_EEElEEEEENSJ_INS5_IJNS5_IJSG_iEEESP_iEEENS5_IJNS5_IJSG_NSA_ILi4096EEEEEENS5_IJSB_lEEElEEEEEEEEaNS5_IJlSB_lEEENS4_8TiledMMAINS4_8MMA_AtomIJNS4_4SM904GMMA6SPARSE28GMMA_64x128x64_S32S8S8_SS_TNILNS11_9SparseSelE0EEEEEENSJ_INS5_IJSB_SB_SB_EEENS5_IJNSA_ILi0EEES18_S18_EEEEENS5_IJNS4_10UnderscoreES1B_S1B_EEEEENS4_23SM90_TMA_LOAD_MULTICASTENS4_14ComposedLayoutINS4_7SwizzleILi1ELi4ELi3EEENS4_25smem_sparse_ptr_flag_bitsILi2ELi8EEENSJ_INS5_IJNS5_IJSB_NSA_ILi8EEEEEENS5_IJSC_NSA_ILi32EEEEEEEEENS5_IJNS5_IJS18_SG_EEESM_EEEEEEEvNS4_8identityENS4_13SM90_TMA_LOADENS1F_INS1G_ILi2ELi4ELi3EEENS4_18smem_ptr_flag_bitsILi8EEENSJ_INS5_IJS1K_SG_EEENS5_IJSG_SB_EEEEEEEvS1T_EENS_8epilogue10collective6detail29Sm90TmaWarpSpecializedAdapterINS24_15DefaultEpilogueIiNS5_IJSB_llEEES28_NS23_6thread17LinearCombinationIiLi1EiiLNS29_9ScaleType4KindE0ELNS_15FloatRoundStyleE2EiEENS1_15EpilogueDefaultEEEEEvvEEEEvNT_6ParamsE:
[----:B------:R-:W-:Y:S01]  /*0000*/  LDC R1, c[0x0][0x28] ;  /* 0x00000a00ff017b82 */ /* 0x000fe20000000800 */
[----:B------:R-:W0:Y:S01]  /*0010*/  S2R R10, SR_TID.X ;  /* 0x00000000000a7919 */ /* 0x000e220000002100 */
[----:B------:R-:W-:Y:S01]  /*0020*/  ELECT P0, URZ, PT ;  /* 0x00000000003f782f */ /* 0x000fe20003800000 */
[----:B------:R-:W-:Y:S01]  /*0030*/  BSSY B0, `(.L_x_0) ;  /* 0x0000012000007945 */ /* 0x000fe20003800000 */
[--C-:B0-----:R-:W-:Y:S02]  /*0040*/  SHF.R.U32.HI R0, RZ, 0x5, R10.reuse ;  /* 0x00000005ff007819 */ /* 0x101fe4000001160a */
[----:B------:R-:W-:-:S03]  /*0050*/  SHF.R.U32.HI R4, RZ, 0x7, R10 ;  /* 0x00000007ff047819 */ /* 0x000fc6000001160a */
[----:B------:R-:W0:Y:S04]  /*0060*/  SHFL.IDX PT, R2, R0, RZ, 0x1f ;  /* 0x00001fff00027589 */ /* 0x000e2800000e0000 */
[----:B------:R1:W2:Y:S01]  /*0070*/  SHFL.IDX PT, R5, R4, RZ, 0x1f ;  /* 0x00001fff04057589 */ /* 0x0002a200000e0000 */
[----:B0-----:R-:W-:-:S13]  /*0080*/  ISETP.NE.OR P0, PT, R2, RZ, !P0 ;  /* 0x000000ff0200720c */ /* 0x001fda0004705670 */
[----:B-12---:R-:W-:Y:S05]  /*0090*/  @P0 BRA `(.L_x_1) ;  /* 0x00000000002c0947 */ /* 0x006fea0003800000 */
[----:B------:R-:W-:Y:S02]  /*00a0*/  ULDC.64 UR4, c[0x0][0x198] ;  /* 0x0000660000047ab9 */ /* 0x000fe40000000a00 */
[----:B------:R-:W-:Y:S02]  /*00b0*/  UIADD3 UR6, UP0, UR4, 0xf0, URZ ;  /* 0x000000f004067890 */ /* 0x000fe4000ff1e03f */
[----:B------:R-:W-:Y:S02]  /*00c0*/  UIADD3 UR8, UP1, UR4, 0x1f0, URZ ;  /* 0x000001f004087890 */ /* 0x000fe4000ff3e03f */
[----:B------:R-:W-:Y:S02]  /*00d0*/  UIADD3 UR4, UP2, UR4, 0x2f0, URZ ;  /* 0x000002f004047890 */ /* 0x000fe4000ff5e03f */
[----:B------:R-:W-:Y:S02]  /*00e0*/  UIADD3.X UR7, URZ, UR5, URZ, UP0, !UPT ;  /* 0x000000053f077290 */ /* 0x000fe400087fe43f */
[----:B------:R-:W-:-:S02]  /*00f0*/  UIADD3.X UR9, URZ, UR5, URZ, UP1, !UPT ;  /* 0x000000053f097290 */ /* 0x000fc40008ffe43f */
[----:B------:R-:W-:-:S05]  /*0100*/  UIADD3.X UR5, URZ, UR5, URZ, UP2, !UPT ;  /* 0x000000053f057290 */ /* 0x000fca00097fe43f */
[----:B------:R0:W-:Y:S02]  /*0110*/  UTMACCTL.PF [UR6] ;  /* 0x00000000060079b9 */ /* 0x0001e40008040000 */
[----:B------:R0:W-:Y:S02]  /*0120*/  UTMACCTL.PF [UR8] ;  /* 0x00000000080079b9 */ /* 0x0001e40008040000 */
[----:B------:R0:W-:Y:S02]  /*0130*/  UTMACCTL.PF [UR4] ;  /* 0x00000000040079b9 */ /* 0x0001e40008040000 */
[----:B0-----:R-:W-:Y:S01]  /*0140*/  NOP ;  /* 0x0000000000007918 */ /* 0x001fe20000000000 */
.L_x_1:
[----:B------:R-:W-:Y:S05]  /*0150*/  BSYNC B0 ;  /* 0x0000000000007941 */ /* 0x000fea0003800000 */
.L_x_0:
[----:B------:R-:W0:Y:S01]  /*0160*/  SHFL.IDX PT, R6, R0, RZ, 0x1f ;  /* 0x00001fff00067589 */ /* 0x000e2200000e0000 */
[----:B------:R-:W-:Y:S02]  /*0170*/  SHF.R.S32.HI R3, RZ, 0x1f, R10 ;  /* 0x0000001fff037819 */ /* 0x000fe4000001140a */
[----:B0-----:R-:W-:-:S13]  /*0180*/  ISETP.NE.AND P0, PT, R6, RZ, PT ;  /* 0x000000ff0600720c */ /* 0x001fda0003f05270 */
[----:B------:R-:W-:Y:S05]  /*0190*/  @P0 BRA `(.L_x_2) ;  /* 0x0000000000ec0947 */ /* 0x000fea0003800000 */
[----:B------:R-:W-:Y:S01]  /*01a0*/  ELECT P0, URZ, PT ;  /* 0x00000000003f782f */ /* 0x000fe20003800000 */
[----:B------:R-:W-:-:S12]  /*01b0*/  BSSY B0, `(.L_x_2) ;  /* 0x0000039000007945 */ /* 0x000fd80003800000 */
[----:B------:R-:W-:Y:S05]  /*01c0*/  @!P0 BRA `(.L_x_3) ;  /* 0x0000000000dc8947 */ /* 0x000fea0003800000 */
[----:B------:R-:W0:Y:S01]  /*01d0*/  S2UR UR8, SR_CgaCtaId ;  /* 0x00000000000879c3 */ /* 0x000e220000008800 */
[----:B------:R-:W-:Y:S01]  /*01e0*/  UMOV UR4, 0x400 ;  /* 0x0000040000047882 */ /* 0x000fe20000000000 */
[----:B------:R-:W-:Y:S01]  /*01f0*/  UMOV UR5, 0x1 ;  /* 0x0000000100057882 */ /* 0x000fe20000000000 */
[----:B------:R-:W-:Y:S02]  /*0200*/  UMOV UR6, 0x2 ;  /* 0x0000000200067882 */ /* 0x000fe40000000000 */
[----:B------:R-:W-:-:S04]  /*0210*/  UIADD3 UR6, -UR6, 0x100000, URZ ;  /* 0x0010000006067890 */ /* 0x000fc8000fffe13f */
[----:B------:R-:W-:Y:S02]  /*0220*/  USHF.L.U32 UR7, UR6, 0xb, URZ ;  /* 0x0000000b06077899 */ /* 0x000fe4000800063f */
[----:B------:R-:W-:Y:S02]  /*0230*/  USHF.L.U32 UR6, UR6, 0x1, URZ ;  /* 0x0000000106067899 */ /* 0x000fe4000800063f */
[----:B0-----:R-:W-:Y:S02]  /*0240*/  ULEA UR8, UR8, UR4, 0x18 ;  /* 0x0000000408087291 */ /* 0x001fe4000f8ec03f */
[----:B------:R-:W-:-:S04]  /*0250*/  UIADD3 UR4, -UR5, 0x100000, URZ ;  /* 0x0010000005047890 */ /* 0x000fc8000fffe13f */
[----:B------:R-:W-:Y:S02]  /*0260*/  USHF.L.U32 UR5, UR4, 0xb, URZ ;  /* 0x0000000b04057899 */ /* 0x000fe4000800063f */
[----:B------:R-:W-:Y:S01]  /*0270*/  USHF.L.U32 UR4, UR4, 0x1, URZ ;  /* 0x0000000104047899 */ /* 0x000fe2000800063f */
[----:B------:R-:W0:Y:S11]  /*0280*/  FENCE.VIEW.ASYNC.S ;  /* 0x00000000000073c6 */ /* 0x000e360000000000 */
[----:B0-----:R0:W1:Y:S01]  /*0290*/  SYNCS.EXCH.64 URZ, [UR8], UR4 ;  /* 0x00000004083f75b2 */ /* 0x0010620008000100 */
[----:B------:R0:W2:Y:S01]  /*02a0*/  SYNCS.EXCH.64 URZ, [UR8+0xa8], UR6 ;  /* 0x0000a806083f75b2 */ /* 0x0000a20008000100 */
[----:B------:R0:W3:Y:S01]  /*02b0*/  SYNCS.EXCH.64 URZ, [UR8+0x8], UR4 ;  /* 0x00000804083f75b2 */ /* 0x0000e20008000100 */
[----:B------:R0:W4:Y:S01]  /*02c0*/  SYNCS.EXCH.64 URZ, [UR8+0xb0], UR6 ;  /* 0x0000b006083f75b2 */ /* 0x0001220008000100 */
[----:B------:R0:W0:Y:S01]  /*02d0*/  SYNCS.EXCH.64 URZ, [UR8+0x10], UR4 ;  /* 0x00001004083f75b2 */ /* 0x0000220008000100 */
        /* <DEDUP_REMOVED lines=37> */
[----:B-1234-:R-:W-:Y:S01]  /*0530*/  NOP ;  /* 0x0000000000007918 */ /* 0x01efe20000000000 */
.L_x_3:
[----:B0-----:R-:W-:Y:S05]  /*0540*/  BSYNC B0 ;  /* 0x0000000000007941 */ /* 0x001fea0003800000 */
.L_x_2:
[----:B------:R-:W0:Y:S01]  /*0550*/  SHFL.IDX PT, R12, R0, RZ, 0x1f ;  /* 0x00001fff000c7589 */ /* 0x000e2200000e0000 */
[----:B------:R-:W-:Y:S01]  /*0560*/  LEA.HI R3, R3, R10, RZ, 0x7 ;  /* 0x0000000a03037211 */ /* 0x000fe200078f38ff */
[----:B------:R-:W1:Y:S01]  /*0570*/  S2UR UR13, SR_CTAID.X ;  /* 0x00000000000d79c3 */ /* 0x000e620000002500 */
[----:B------:R-:W-:Y:S01]  /*0580*/  ELECT P0, URZ, PT ;  /* 0x00000000003f782f */ /* 0x000fe20003800000 */
[----:B------:R-:W2:Y:S01]  /*0590*/  SHFL.IDX PT, R9, R0, RZ, 0x1f ;  /* 0x00001fff00097589 */ /* 0x000ea200000e0000 */
[----:B------:R-:W-:Y:S02]  /*05a0*/  LOP3.LUT R3, R3, 0xffffff80, RZ, 0xc0, !PT ;  /* 0xffffff8003037812 */ /* 0x000fe400078ec0ff */
[----:B------:R-:W-:Y:S01]  /*05b0*/  ELECT P1, URZ, PT ;  /* 0x00000000003f782f */ /* 0x000fe20003820000 */
[----:B------:R-:W-:Y:S01]  /*05c0*/  NOP ;  /* 0x0000000000007918 */ /* 0x000fe20000000000 */
[----:B------:R-:W3:Y:S01]  /*05d0*/  S2R R16, SR_CTAID.Y ;  /* 0x0000000000107919 */ /* 0x000ee20000002600 */
[----:B------:R-:W-:Y:S01]  /*05e0*/  ULDC UR4, c[0x0][0x150] ;  /* 0x0000540000047ab9 */ /* 0x000fe20000000800 */
[----:B------:R-:W-:Y:S01]  /*05f0*/  IMAD.IADD R11, R10, 0x1, -R3 ;  /* 0x000000010a0b7824 */ /* 0x000fe200078e0a03 */
[----:B------:R-:W4:Y:S01]  /*0600*/  LDC R25, c[0x0][0x148] ;  /* 0x00005200ff197b82 */ /* 0x000f220000000800 */
[----:B------:R3:W5:Y:S01]  /*0610*/  SHFL.IDX PT, R13, R4, RZ, 0x1f ;  /* 0x00001fff040d7589 */ /* 0x00076200000e0000 */
[----:B------:R-:W-:Y:S01]  /*0620*/  UMOV UR11, 0x80 ;  /* 0x00000080000b7882 */ /* 0x000fe20000000000 */
[----:B------:R-:W-:Y:S01]  /*0630*/  NOP ;  /* 0x0000000000007918 */ /* 0x000fe20000000000 */
[----:B------:R-:W-:Y:S01]  /*0640*/  SHF.R.S32.HI R24, RZ, 0x1f, R11 ;  /* 0x0000001fff187819 */ /* 0x000fe2000001140b */
[C---:B------:R-:W-:Y:S01]  /*0650*/  VIADD R40, R5.reuse, 0xffffffff ;  /* 0xffffffff05287836 */ /* 0x040fe20000000000 */
[----:B------:R-:W-:-:S02]  /*0660*/  ISETP.NE.AND P2, PT, R5, RZ, PT ;  /* 0x000000ff0500720c */ /* 0x000fc40003f45270 */
[----:B------:R-:W-:Y:S02]  /*0670*/  LEA.HI R3, R24, R11, RZ, 0x3 ;  /* 0x0000000b18037211 */ /* 0x000fe400078f18ff */
[----:B------:R-:W-:Y:S02]  /*0680*/  ISETP.GE.U32.AND P5, PT, R40, 0x2, PT ;  /* 0x000000022800780c */ /* 0x000fe40003fa6070 */
[--C-:B------:R-:W-:Y:S02]  /*0690*/  SHF.R.S32.HI R7, RZ, 0x3, R3.reuse ;  /* 0x00000003ff077819 */ /* 0x100fe40000011403 */
[----:B0-----:R-:W-:Y:S02]  /*06a0*/  ISETP.NE.OR P0, PT, R12, RZ, !P0 ;  /* 0x000000ff0c00720c */ /* 0x001fe40004705670 */
[----:B------:R-:W-:Y:S01]  /*06b0*/  SHF.R.S32.HI R8, RZ, 0x1f, R3 ;  /* 0x0000001fff087819 */ /* 0x000fe20000011403 */
[----:B------:R-:W0:Y:S01]  /*06c0*/  LDC R12, c[0x0][0x140] ;  /* 0x00005000ff0c7b82 */ /* 0x000e220000000800 */
[----:B--2---:R-:W-:-:S02]  /*06d0*/  ISETP.NE.OR P1, PT, R9, RZ, !P1 ;  /* 0x000000ff0900720c */ /* 0x004fc40004f25670 */
[----:B------:R-:W-:Y:S02]  /*06e0*/  LEA.HI R8, R8, R7, RZ, 0x2 ;  /* 0x0000000708087211 */ /* 0x000fe400078f10ff */
[----:B-1----:R-:W-:Y:S02]  /*06f0*/  I2FP.F32.U32 R0, UR13 ;  /* 0x0000000d00007c45 */ /* 0x002fe40008201000 */
[----:B------:R-:W-:Y:S01]  /*0700*/  LOP3.LUT R8, R8, 0xfffffffc, RZ, 0xc0, !PT ;  /* 0xfffffffc08087812 */ /* 0x000fe200078ec0ff */
[----:B------:R-:W1:Y:S01]  /*0710*/  LDC R9, c[0x0][0x144] ;  /* 0x00005100ff097b82 */ /* 0x000e620000000800 */
[----:B------:R-:W-:Y:S01]  /*0720*/  SHF.R.S32.HI R3, RZ, 0x1f, R2 ;  /* 0x0000001fff037819 */ /* 0x000fe20000011402 */
[----:B------:R-:W-:Y:S01]  /*0730*/  VOTEU.ALL UP0, P0 ;  /* 0x00000000003f7886 */ /* 0x000fe20000000000 */
[----:B------:R-:W-:Y:S01]  /*0740*/  FMUL R0, R0, UR4 ;  /* 0x0000000400007c20 */ /* 0x000fe20008400000 */
[----:B---3--:R-:W-:Y:S01]  /*0750*/  I2FP.F32.U32 R4, R16 ;  /* 0x0000001000047245 */ /* 0x008fe20000201000 */
[----:B------:R-:W-:Y:S01]  /*0760*/  ULDC UR4, c[0x0][0x154] ;  /* 0x0000550000047ab9 */ /* 0x000fe20000000800 */
[----:B------:R-:W-:Y:S01]  /*0770*/  VOTEU.ALL UP1, P1 ;  /* 0x00000000003f7886 */ /* 0x000fe20000820000 */
[----:B------:R-:W-:Y:S01]  /*0780*/  IMAD.IADD R8, R7, 0x1, -R8 ;  /* 0x0000000107087824 */ /* 0x000fe200078e0a08 */
[----:B------:R-:W2:Y:S01]  /*0790*/  @!UP0 S2UR UR7, SR_CgaCtaId ;  /* 0x00000000000789c3 */ /* 0x000ea20000008800 */
[----:B------:R-:W-:Y:S01]  /*07a0*/  SHF.R.S32.HI R7, RZ, 0x1f, R6 ;  /* 0x0000001fff077819 */ /* 0x000fe20000011406 */
[----:B------:R-:W-:Y:S01]  /*07b0*/  FMUL R4, R4, UR4 ;  /* 0x0000000404047c20 */ /* 0x000fe20008400000 */
[----:B------:R-:W-:Y:S01]  /*07c0*/  LEA.HI R3, R3, R2, RZ, 0x2 ;  /* 0x0000000203037211 */ /* 0x000fe200078f10ff */
[----:B------:R-:W3:Y:S01]  /*07d0*/  F2I.U32.TRUNC.NTZ R0, R0 ;  /* 0x0000000000007305 */ /* 0x000ee2000020f000 */
[----:B------:R-:W-:Y:S01]  /*07e0*/  LEA.HI R7, R7, R6, RZ, 0x2 ;  /* 0x0000000607077211 */ /* 0x000fe200078f10ff */
[----:B------:R-:W-:Y:S01]  /*07f0*/  UMOV UR4, 0x20 ;  /* 0x0000002000047882 */ /* 0x000fe20000000000 */
[----:B------:R-:W-:Y:S01]  /*0800*/  LOP3.LUT R3, R3, 0xfffffffc, RZ, 0xc0, !PT ;  /* 0xfffffffc03037812 */ /* 0x000fe200078ec0ff */
[----:B------:R-:W5:Y:S01]  /*0810*/  @!UP1 S2UR UR10, SR_CgaCtaId ;  /* 0x00000000000a99c3 */ /* 0x000f620000008800 */
[----:B------:R-:W-:Y:S01]  /*0820*/  LOP3.LUT R7, R7, 0x3ffffffc, RZ, 0xc0, !PT ;  /* 0x3ffffffc07077812 */ /* 0x000fe200078ec0ff */
[----:B------:R-:W-:Y:S01]  /*0830*/  @!UP0 UMOV UR6, 0x400 ;  /* 0x0000040000068882 */ /* 0x000fe20000000000 */
[----:B------:R-:W-:-:S04]  /*0840*/  @!UP0 UIADD3 UR4, -UR4, 0x100000, URZ ;  /* 0x0010000004048890 */ /* 0x000fc8000fffe13f */
[----:B------:R-:W-:Y:S02]  /*0850*/  @!UP0 USHF.L.U32 UR5, UR4, 0xb, URZ ;  /* 0x0000000b04058899 */ /* 0x000fe4000800063f */
[----:B------:R-:W-:Y:S01]  /*0860*/  @!UP0 USHF.L.U32 UR4, UR4, 0x1, URZ ;  /* 0x0000000104048899 */ /* 0x000fe2000800063f */
[----:B------:R-:W4:Y:S01]  /*0870*/  F2I.U32.TRUNC.NTZ R4, R4 ;  /* 0x0000000400047305 */ /* 0x000f22000020f000 */
[----:B------:R-:W-:Y:S01]  /*0880*/  IMAD.IADD R22, R2, 0x1, -R3 ;  /* 0x0000000102167824 */ /* 0x000fe200078e0a03 */
[----:B------:R-:W-:Y:S01]  /*0890*/  @!UP1 UMOV UR9, 0x400 ;  /* 0x0000040000099882 */ /* 0x000fe20000000000 */
[----:B------:R-:W-:Y:S01]  /*08a0*/  IMAD.IADD R7, R6, 0x1, -R7 ;  /* 0x0000000106077824 */ /* 0x000fe200078e0a07 */
[----:B0-----:R-:W-:Y:S01]  /*08b0*/  ISETP.EQ.U32.AND P3, PT, R12, 0x1, PT ;  /* 0x000000010c00780c */ /* 0x001fe20003f62070 */
[----:B------:R-:W-:Y:S01]  /*08c0*/  VOTEU.ALL UP2, P1 ;  /* 0x00000000003f7886 */ /* 0x000fe20000840000 */
[----:B------:R-:W-:Y:S01]  /*08d0*/  VOTEU.ALL UP3, P1 ;  /* 0x00000000003f7886 */ /* 0x000fe20000860000 */
[----:B------:R-:W-:Y:S01]  /*08e0*/  IMAD R7, R7, 0x4, R8 ;  /* 0x0000000407077824 */ /* 0x000fe200078e0208 */
[----:B------:R-:W-:Y:S01]  /*08f0*/  VOTEU.ALL UP4, P1 ;  /* 0x00000000003f7886 */ /* 0x000fe20000880000 */
[----:B------:R-:W-:Y:S01]  /*0900*/  VOTEU.ALL UP5, P1 ;  /* 0x00000000003f7886 */ /* 0x000fe200008a0000 */
[----:B------:R-:W-:Y:S01]  /*0910*/  ISETP.NE.AND P1, PT, R22, 0x3, PT ;  /* 0x000000031600780c */ /* 0x000fe20003f25270 */
[----:B------:R-:W-:Y:S01]  /*0920*/  IMAD.SHL.U32 R12, R7, 0x4, RZ ;  /* 0x00000004070c7824 */ /* 0x000fe200078e00ff */
[----:B--2---:R-:W-:Y:S01]  /*0930*/  @!UP0 ULEA UR8, UR7, UR6, 0x18 ;  /* 0x0000000607088291 */ /* 0x004fe2000f8ec03f */
[----:B---3--:R-:W-:Y:S01]  /*0940*/  IMAD.MOV R0, RZ, RZ, -R0 ;  /* 0x000000ffff007224 */ /* 0x008fe200078e0a00 */
[----:B------:R-:W-:-:S04]  /*0950*/  @!UP1 UIADD3 UR6, -UR11, 0x100000, URZ ;  /* 0x001000000b069890 */ /* 0x000fc8000fffe13f */
[----:B------:R-:W-:Y:S02]  /*0960*/  @!UP1 USHF.L.U32 UR7, UR6, 0xb, URZ ;  /* 0x0000000b06079899 */ /* 0x000fe4000800063f */
[----:B------:R-:W-:Y:S01]  /*0970*/  @!UP1 USHF.L.U32 UR6, UR6, 0x1, URZ ;  /* 0x0000000106069899 */ /* 0x000fe2000800063f */
[----:B----4-:R-:W-:Y:S01]  /*0980*/  IMAD.MOV R26, RZ, RZ, -R4 ;  /* 0x000000ffff1a7224 */ /* 0x010fe200078e0a04 */
[----:B------:R-:W-:Y:S01]  /*0990*/  VOTEU.ALL UP0, P0 ;  /* 0x00000000003f7886 */ /* 0x000fe20000000000 */
[----:B------:R-:W-:Y:S01]  /*09a0*/  LOP3.LUT R12, R7, 0xc, R12, 0x78, !PT ;  /* 0x0000000c070c7812 */ /* 0x000fe200078e780c */
[----:B-1----:R-:W-:Y:S01]  /*09b0*/  IMAD R23, R9, R0, UR13 ;  /* 0x0000000d09177e24 */ /* 0x002fe2000f8e0200 */
[----:B------:R-:W-:Y:S01]  /*09c0*/  ISETP.EQ.OR P1, PT, R22, RZ, !P1 ;  /* 0x000000ff1600720c */ /* 0x000fe20004f22670 */
[----:B-----5:R-:W-:Y:S01]  /*09d0*/  @!UP1 ULEA UR9, UR10, UR9, 0x18 ;  /* 0x000000090a099291 */ /* 0x020fe2000f8ec03f */
[----:B------:R-:W-:Y:S01]  /*09e0*/  IMAD R3, R25, R26, R16 ;  /* 0x0000001a19037224 */ /* 0x000fe200078e0210 */
[----:B------:R-:W-:Y:S01]  /*09f0*/  VOTEU.ALL UP1, P0 ;  /* 0x00000000003f7886 */ /* 0x000fe20000020000 */
[----:B------:R-:W-:Y:S01]  /*0a00*/  LOP3.LUT P0, RZ, R11, 0x7, RZ, 0xc0, !PT ;  /* 0x000000070bff7812 */ /* 0x000fe2000780c0ff */
[----:B------:R-:W0:Y:S02]  /*0a10*/  FENCE.VIEW.ASYNC.S ;  /* 0x00000000000073c6 */ /* 0x000e240000000000 */
[----:B0-----:R0:W1:Y:S01]  /*0a20*/  @!UP0 SYNCS.EXCH.64 URZ, [UR8+0x180], UR4 ;  /* 0x00018004083f85b2 */ /* 0x0010620008000100 */
[----:B------:R-:W-:-:S02]  /*0a30*/  ISETP.EQ.AND P1, PT, R5, RZ, P1 ;  /* 0x000000ff0500720c */ /* 0x000fc40000f22270 */
[----:B------:R-:W-:Y:S02]  /*0a40*/  ISETP.NE.AND P4, PT, R3, R12, PT ;  /* 0x0000000c0300720c */ /* 0x000fe40003f85270 */
[----:B------:R-:W-:Y:S02]  /*0a50*/  ISETP.LT.U32.AND P0, PT, R12, 0x2, !P0 ;  /* 0x000000020c00780c */ /* 0x000fe40004701070 */
[----:B------:R-:W-:Y:S02]  /*0a60*/  ISETP.EQ.OR P4, PT, R23, RZ, !P4 ;  /* 0x000000ff1700720c */ /* 0x000fe40006782670 */
[----:B------:R-:W-:Y:S02]  /*0a70*/  SEL R7, RZ, 0x1, !P1 ;  /* 0x00000001ff077807 */ /* 0x000fe40004800000 */
[----:B------:R-:W-:Y:S02]  /*0a80*/  R2UR UR12, R13 ;  /* 0x000000000d0c72ca */ /* 0x000fe400000e0000 */
[----:B------:R-:W-:-:S02]  /*0a90*/  PLOP3.LUT P0, PT, P0, P4, PT, 0x80, 0x0 ;  /* 0x000000000000781c */ /* 0x000fc40000709070 */
[----:B------:R-:W-:Y:S01]  /*0aa0*/  SEL R7, R7, 0x2, P5 ;  /* 0x0000000207077807 */ /* 0x000fe20002800000 */
[----:B------:R0:W2:Y:S01]  /*0ab0*/  @!UP1 SYNCS.EXCH.64 URZ, [UR8+0x188], UR4 ;  /* 0x00018804083f95b2 */ /* 0x0000a20008000100 */
[----:B------:R-:W-:Y:S01]  /*0ac0*/  NOP ;  /* 0x0000000000007918 */ /* 0x000fe20000000000 */
[----:B------:R0:W3:Y:S01]  /*0ad0*/  @!UP2 SYNCS.EXCH.64 URZ, [UR9+0x160], UR6 ;  /* 0x00016006093fa5b2 */ /* 0x0000e20008000100 */
[----:B------:R0:W4:Y:S01]  /*0ae0*/  @!UP3 SYNCS.EXCH.64 URZ, [UR9+0x168], UR6 ;  /* 0x00016806093fb5b2 */ /* 0x0001220008000100 */
[----:B------:R0:W0:Y:S01]  /*0af0*/  @!UP4 SYNCS.EXCH.64 URZ, [UR9+0x170], UR6 ;  /* 0x00017006093fc5b2 */ /* 0x0000220008000100 */
[----:B------:R0:W0:Y:S01]  /*0b00*/  @!UP5 SYNCS.EXCH.64 URZ, [UR9+0x178], UR6 ;  /* 0x00017806093fd5b2 */ /* 0x0000220008000100 */
[----:B------:R-:W-:Y:S01]  /*0b10*/  NOP ;  /* 0x0000000000007918 */ /* 0x000fe20000000000 */
[----:B------:R-:W-:Y:S05]  /*0b20*/  @!P3 BRA `(.L_x_4) ;  /* 0x000000000008b947 */ /* 0x000fea0003800000 */
[----:B01234-:R-:W-:Y:S01]  /*0b30*/  UCGABAR_ARV ;  /* 0x00000000000079c7 */ /* 0x01ffe20008000000 */
[----:B------:R-:W-:Y:S05]  /*0b40*/  BRA `(.L_x_5) ;  /* 0x0000000000047947 */ /* 0x000fea0003800000 */
.L_x_4:
[----:B01234-:R-:W-:Y:S01]  /*0b50*/  NOP ;  /* 0x0000000000007918 */ /* 0x01ffe20000000000 */
.L_x_5:
[----:B------:R-:W-:Y:S01]  /*0b60*/  ULDC.64 UR4, c[0x0][0x698] ;  /* 0x0001a60000047ab9 */ /* 0x000fe20000000a00 */
[----:B------:R-:W-:Y:S01]  /*0b70*/  ULDC.64 UR16, c[0x0][0x208] ;  /* 0x0000820000107ab9 */ /* 0x000fe20000000a00 */
[----:B------:R-:W-:-:S04]  /*0b80*/  ISETP.NE.U32.AND P1, PT, RZ, UR4, PT ;  /* 0x00000004ff007c0c */ /* 0x000fc8000bf25070 */
[----:B------:R-:W-:-:S13]  /*0b90*/  ISETP.NE.AND.EX P1, PT, RZ, UR5, PT, P1 ;  /* 0x00000005ff007c0c */ /* 0x000fda000bf25310 */
[----:B------:R-:W-:Y:S05]  /*0ba0*/  @!P1 BRA `(.L_x_6) ;  /* 0x00000000001c9947 */ /* 0x000fea0003800000 */
[----:B------:R-:W0:Y:S02]  /*0bb0*/  LDC.64 R2, c[0x0][0x698] ;  /* 0x0001a600ff027b82 */ /* 0x000e240000000a00 */
[----:B0-----:R-:W2:Y:S02]  /*0bc0*/  LDG.E.64 R2, desc[UR16][R2.64] ;  /* 0x0000001002027981 */ /* 0x001ea4000c1e1b00 */
[----:B--2---:R-:W-:-:S04]  /*0bd0*/  ISETP.NE.U32.AND P1, PT, R2, RZ, PT ;  /* 0x000000ff0200720c */ /* 0x004fc80003f25070 */
[----:B------:R-:W-:-:S13]  /*0be0*/  ISETP.NE.AND.EX P1, PT, R3, RZ, PT, P1 ;  /* 0x000000ff0300720c */ /* 0x000fda0003f25310 */
[----:B------:R-:W-:Y:S05]  /*0bf0*/  @!P1 BRA `(.L_x_6) ;  /* 0x0000000000089947 */ /* 0x000fea0003800000 */
[----:B------:R0:W5:Y:S01]  /*0c00*/  LD.E R13, desc[UR16][R2.64] ;  /* 0x00000010020d7980 */ /* 0x000162000c101900 */
[----:B------:R-:W-:Y:S05]  /*0c10*/  BRA `(.L_x_7) ;  /* 0x0000000000207947 */ /* 0x000fea0003800000 */
.L_x_6:
[----:B------:R-:W-:Y:S02]  /*0c20*/  ULDC.64 UR4, c[0x0][0x688] ;  /* 0x0001a20000047ab9 */ /* 0x000fe40000000a00 */
[----:B------:R-:W-:-:S04]  /*0c30*/  ISETP.NE.U32.AND P1, PT, RZ, UR4, PT ;  /* 0x00000004ff007c0c */ /* 0x000fc8000bf25070 */
[----:B------:R-:W-:-:S13]  /*0c40*/  ISETP.NE.AND.EX P1, PT, RZ, UR5, PT, P1 ;  /* 0x00000005ff007c0c */ /* 0x000fda000bf25310 */
[----:B------:R-:W-:Y:S05]  /*0c50*/  @!P1 BRA `(.L_x_8) ;  /* 0x00000000000c9947 */ /* 0x000fea0003800000 */
[----:B------:R-:W0:Y:S02]  /*0c60*/  LDC.64 R2, c[0x0][0x688] ;  /* 0x0001a200ff027b82 */ /* 0x000e240000000a00 */
[----:B0-----:R1:W5:Y:S01]  /*0c70*/  LDG.E R13, desc[UR16][R2.64] ;  /* 0x00000010020d7981 */ /* 0x001362000c1e1900 */
[----:B------:R-:W-:Y:S05]  /*0c80*/  BRA `(.L_x_7) ;  /* 0x0000000000047947 */ /* 0x000fea0003800000 */
.L_x_8:
[----:B------:R-:W2:Y:S02]  /*0c90*/  LDC R13, c[0x0][0x680] ;  /* 0x0001a000ff0d7b82 */ /* 0x000ea40000000800 */
.L_x_7:
[----:B------:R-:W-:Y:S02]  /*0ca0*/  ULDC.64 UR4, c[0x0][0x6a0] ;  /* 0x0001a80000047ab9 */ /* 0x000fe40000000a00 */
[----:B------:R-:W-:-:S04]  /*0cb0*/  ISETP.NE.U32.AND P1, PT, RZ, UR4, PT ;  /* 0x00000004ff007c0c */ /* 0x000fc8000bf25070 */
[----:B------:R-:W-:-:S13]  /*0cc0*/  ISETP.NE.AND.EX P1, PT, RZ, UR5, PT, P1 ;  /* 0x00000005ff007c0c */ /* 0x000fda000bf25310 */
[----:B------:R-:W-:Y:S05]  /*0cd0*/  @!P1 BRA `(.L_x_9) ;  /* 0x00000000001c9947 */ /* 0x000fea0003800000 */
[----:B01----:R-:W0:Y:S02]  /*0ce0*/  LDC.64 R2, c[0x0][0x6a0] ;  /* 0x0001a800ff027b82 */ /* 0x003e240000000a00 */
[----:B0-----:R-:W3:Y:S02]  /*0cf0*/  LDG.E.64 R2, desc[UR16][R2.64] ;  /* 0x0000001002027981 */ /* 0x001ee4000c1e1b00 */
[----:B---3--:R-:W-:-:S04]  /*0d00*/  ISETP.NE.U32.AND P1, PT, R2, RZ, PT ;  /* 0x000000ff0200720c */ /* 0x008fc80003f25070 */
[----:B------:R-:W-:-:S13]  /*0d10*/  ISETP.NE.AND.EX P1, PT, R3, RZ, PT, P1 ;  /* 0x000000ff0300720c */ /* 0x000fda0003f25310 */
[----:B------:R-:W-:Y:S05]  /*0d20*/  @!P1 BRA `(.L_x_9) ;  /* 0x0000000000089947 */ /* 0x000fea0003800000 */
[----:B------:R0:W5:Y:S01]  /*0d30*/  LD.E R14, desc[UR16][R2.64] ;  /* 0x00000010020e7980 */ /* 0x000162000c101900 */
[----:B------:R-:W-:Y:S05]  /*0d40*/  BRA `(.L_x_10) ;  /* 0x0000000000207947 */ /* 0x000fea0003800000 */
.L_x_9:
[----:B------:R-:W-:Y:S02]  /*0d50*/  ULDC.64 UR4, c[0x0][0x690] ;  /* 0x0001a40000047ab9 */ /* 0x000fe40000000a00 */
[----:B------:R-:W-:-:S04]  /*0d60*/  ISETP.NE.U32.AND P1, PT, RZ, UR4, PT ;  /* 0x00000004ff007c0c */ /* 0x000fc8000bf25070 */
[----:B------:R-:W-:-:S13]  /*0d70*/  ISETP.NE.AND.EX P1, PT, RZ, UR5, PT, P1 ;  /* 0x00000005ff007c0c */ /* 0x000fda000bf25310 */
[----:B------:R-:W-:Y:S05]  /*0d80*/  @!P1 BRA `(.L_x_11) ;  /* 0x00000000000c9947 */ /* 0x000fea0003800000 */
[----:B------:R-:W3:Y:S02]  /*0d90*/  LDC.64 R14, c[0x0][0x690] ;  /* 0x0001a400ff0e7b82 */ /* 0x000ee40000000a00 */
[----:B---3--:R3:W5:Y:S01]  /*0da0*/  LDG.E R14, desc[UR16][R14.64] ;  /* 0x000000100e0e7981 */ /* 0x008762000c1e1900 */
[----:B------:R-:W-:Y:S05]  /*0db0*/  BRA `(.L_x_10) ;  /* 0x0000000000047947 */ /* 0x000fea0003800000 */
.L_x_11:
[----:B------:R-:W4:Y:S02]  /*0dc0*/  LDC R14, c[0x0][0x684] ;  /* 0x0001a100ff0e7b82 */ /* 0x000f240000000800 */
.L_x_10:
[----:B------:R-:W1:Y:S01]  /*0dd0*/  LDC R0, c[0x0][0x75c] ;  /* 0x0001d700ff007b82 */ /* 0x000e620000000800 */
[----:B------:R-:W-:Y:S01]  /*0de0*/  ULDC UR8, c[0x0][0x604] ;  /* 0x0001810000087ab9 */ /* 0x000fe20000000800 */
[----:B------:R-:W-:Y:S01]  /*0df0*/  ISETP.NE.AND P1, PT, R5, 0x2, PT ;  /* 0x000000020500780c */ /* 0x000fe20003f25270 */
[----:B------:R-:W-:Y:S01]  /*0e00*/  UIADD3 UR8, UR8, 0x1f, URZ ;  /* 0x0000001f08087890 */ /* 0x000fe2000fffe03f */
[----:B------:R-:W-:Y:S01]  /*0e10*/  IMAD.U32 R4, RZ, RZ, UR13 ;  /* 0x0000000dff047e24 */ /* 0x000fe2000f8e00ff */
[----:B------:R-:W-:Y:S01]  /*0e20*/  UMOV UR5, URZ ;  /* 0x0000003f00057c82 */ /* 0x000fe20008000000 */
[----:B------:R-:W-:Y:S01]  /*0e30*/  UMOV UR4, URZ ;  /* 0x0000003f00047c82 */ /* 0x000fe20008000000 */
[----:B------:R-:W-:Y:S01]  /*0e40*/  USHF.R.S32.HI UR9, URZ, 0x1f, UR8 ;  /* 0x0000001f3f097899 */ /* 0x000fe20008011408 */
[----:B------:R-:W-:-:S03]  /*0e50*/  ULDC.64 UR10, c[0x0][0x750] ;  /* 0x0001d400000a7ab9 */ /* 0x000fc60000000a00 */
[----:B------:R-:W-:Y:S01]  /*0e60*/  ULEA.HI UR9, UR9, UR8, URZ, 0x5 ;  /* 0x0000000809097291 */ /* 0x000fe2000f8f283f */
[----:B-1----:R-:W-:-:S13]  /*0e70*/  ISETP.NE.AND P4, PT, R0, 0x1, PT ;  /* 0x000000010000780c */ /* 0x002fda0003f85270 */
[----:B0-----:R-:W0:Y:S01]  /*0e80*/  @P4 LDC R3, c[0x0][0x10] ;  /* 0x00000400ff034b82 */ /* 0x001e220000000800 */
[----:B------:R-:W-:Y:S02]  /*0e90*/  @P4 IMAD.MOV.U32 R17, RZ, RZ, RZ ;  /* 0x000000ffff114224 */ /* 0x000fe400078e00ff */
[----:B------:R-:W-:-:S05]  /*0ea0*/  @P4 IMAD.MOV.U32 R5, RZ, RZ, RZ ;  /* 0x000000ffff054224 */ /* 0x000fca00078e00ff */
[----:B------:R-:W1:Y:S01]  /*0eb0*/  @!P4 LDC R9, c[0x0][0xc] ;  /* 0x00000300ff09cb82 */ /* 0x000e620000000800 */
[----:B------:R-:W-:Y:S01]  /*0ec0*/  ULDC UR6, c[0x0][0xc] ;  /* 0x0000030000067ab9 */ /* 0x000fe20000000800 */
[----:B------:R-:W-:Y:S02]  /*0ed0*/  ULDC UR7, c[0x0][0x10] ;  /* 0x0000040000077ab9 */ /* 0x000fe40000000800 */
[----:B------:R-:W-:-:S04]  /*0ee0*/  UIMAD.WIDE.U32 UR6, UR6, UR7, URZ ;  /* 0x00000007060672a5 */ /* 0x000fc8000f8e003f */
[----:B------:R-:W3:Y:S01]  /*0ef0*/  LDC R8, c[0x0][0x14] ;  /* 0x00000500ff087b82 */ /* 0x000ee20000000800 */
[----:B0-----:R-:W-:-:S04]  /*0f00*/  @P4 IMAD.WIDE.U32 R2, R3, UR13, R16 ;  /* 0x0000000d03024c25 */ /* 0x001fc8000f8e0010 */
[----:B------:R-:W-:Y:S02]  /*0f10*/  @P4 IMAD.IADD R3, R3, 0x1, R5 ;  /* 0x0000000103034824 */ /* 0x000fe400078e0205 */
[----:B------:R-:W-:Y:S02]  /*0f20*/  IMAD.MOV.U32 R5, RZ, RZ, RZ ;  /* 0x000000ffff057224 */ /* 0x000fe400078e00ff */
[----:B-1----:R-:W-:-:S04]  /*0f30*/  @!P4 IMAD.WIDE.U32 R4, R16, R9, R4 ;  /* 0x000000091004c225 */ /* 0x002fc800078e0004 */
[----:B------:R-:W-:Y:S02]  /*0f40*/  @!P4 IMAD.MOV.U32 R2, RZ, RZ, R4 ;  /* 0x000000ffff02c224 */ /* 0x000fe400078e0004 */
[C---:B---3--:R-:W-:Y:S02]  /*0f50*/  IMAD R15, R8.reuse, UR7, RZ ;  /* 0x00000007080f7c24 */ /* 0x048fe4000f8e02ff */
[----:B------:R-:W-:Y:S01]  /*0f60*/  IMAD.WIDE.U32 R8, R8, UR6, RZ ;  /* 0x0000000608087c25 */ /* 0x000fe2000f8e00ff */
[----:B------:R-:W-:-:S03]  /*0f70*/  USHF.R.S32.HI UR6, URZ, 0x5, UR9 ;  /* 0x000000053f067899 */ /* 0x000fc60008011409 */
[----:B------:R-:W-:Y:S02]  /*0f80*/  @!P4 IMAD.MOV.U32 R3, RZ, RZ, R5 ;  /* 0x000000ffff03c224 */ /* 0x000fe400078e0005 */
[----:B------:R-:W-:Y:S01]  /*0f90*/  IMAD.IADD R0, R9, 0x1, R15 ;  /* 0x0000000109007824 */ /* 0x000fe200078e020f */
[----:B------:R-:W-:Y:S06]  /*0fa0*/  @P1 BRA `(.L_x_12) ;  /* 0x0000000000281947 */ /* 0x000fec0003800000 */
[----:B------:R-:W-:Y:S01]  /*0fb0*/  UIMAD.WIDE.U32 UR4, UR6, -0x79e79e79, URZ ;  /* 0x86186187060478a5 */ /* 0x000fe2000f8e003f */
[----:B------:R-:W-:Y:S01]  /*0fc0*/  IADD3 R2, P1, R2, R8, RZ ;  /* 0x0000000802027210 */ /* 0x000fe20007f3e0ff */
[----:B------:R-:W-:Y:S02]  /*0fd0*/  UISETP.GE.U32.AND UP0, UPT, UR6, 0x15, UPT ;  /* 0x000000150600788c */ /* 0x000fe4000bf06070 */
[----:B------:R-:W-:Y:S02]  /*0fe0*/  UIADD3 UR4, -UR5, UR6, URZ ;  /* 0x0000000605047290 */ /* 0x000fe4000fffe13f */
[----:B------:R-:W-:Y:S02]  /*0ff0*/  IMAD.X R3, R0, 0x1, R3, P1 ;  /* 0x0000000100037824 */ /* 0x000fe400008e0603 */
[----:B------:R-:W-:-:S04]  /*1000*/  ULEA.HI UR4, UR4, UR5, URZ, 0x1f ;  /* 0x0000000504047291 */ /* 0x000fc8000f8ff83f */
[----:B------:R-:W-:-:S03]  /*1010*/  USHF.R.U32.HI UR5, URZ, 0x4, UR4 ;  /* 0x000000043f057899 */ /* 0x000fc60008011604 */
[----:B------:R-:W-:Y:S01]  /*1020*/  UMOV UR4, URZ ;  /* 0x0000003f00047c82 */ /* 0x000fe20008000000 */
[----:B------:R-:W-:Y:S02]  /*1030*/  @UP0 ULOP3.LUT UR4, UR5, 0x1, URZ, 0xc0, !UPT ;  /* 0x0000000105040892 */ /* 0x000fe4000f8ec03f */
[----:B------:R-:W-:-:S12]  /*1040*/  UIMAD UR5, UR5, -0x15, UR6 ;  /* 0xffffffeb050578a4 */ /* 0x000fd8000f8e0206 */
.L_x_12:
[----:B------:R-:W-:Y:S01]  /*1050*/  ISETP.GE.U32.AND P1, PT, R2, UR10, PT ;  /* 0x0000000a02007c0c */ /* 0x000fe2000bf26070 */
[----:B------:R-:W-:Y:S01]  /*1060*/  IMAD.MOV.U32 R6, RZ, RZ, -0x1 ;  /* 0xffffffffff067424 */ /* 0x000fe200078e00ff */
[----:B------:R-:W-:Y:S01]  /*1070*/  PRMT R15, RZ, 0x7610, R15 ;  /* 0x00007610ff0f7816 */ /* 0x000fe2000000000f */
[----:B------:R-:W-:Y:S01]  /*1080*/  IMAD.MOV.U32 R5, RZ, RZ, -0x1 ;  /* 0xffffffffff057424 */ /* 0x000fe200078e00ff */
[----:B------:R-:W-:Y:S01]  /*1090*/  ISETP.GE.U32.AND.EX P1, PT, R3, UR11, PT, P1 ;  /* 0x0000000b03007c0c */ /* 0x000fe2000bf26110 */
[----:B------:R-:W-:-:S12]  /*10a0*/  IMAD.MOV.U32 R4, RZ, RZ, -0x1 ;  /* 0xffffffffff047424 */ /* 0x000fd800078e00ff */
[----:B------:R-:W-:Y:S05]  /*10b0*/  @P1 BRA `(.L_x_13) ;  /* 0x0000000400241947 */ /* 0x000fea0003800000 */
[----:B------:R-:W0:Y:S01]  /*10c0*/  LDC.64 R28, c[0x0][0x728] ;  /* 0x0001ca00ff1c7b82 */ /* 0x000e220000000a00 */
[----:B------:R-:W-:Y:S02]  /*10d0*/  IMAD.MOV.U32 R4, RZ, RZ, R2 ;  /* 0x000000ffff047224 */ /* 0x000fe400078e0002 */
[----:B------:R-:W-:-:S05]  /*10e0*/  IMAD.MOV.U32 R5, RZ, RZ, R3 ;  /* 0x000000ffff057224 */ /* 0x000fca00078e0003 */
[----:B------:R-:W1:Y:S08]  /*10f0*/  LDC R6, c[0x0][0x730] ;  /* 0x0001cc00ff067b82 */ /* 0x000e700000000800 */
[----:B------:R-:W3:Y:S01]  /*1100*/  LDC.64 R30, c[0x0][0x720] ;  /* 0x0001c800ff1e7b82 */ /* 0x000ee20000000a00 */
[----:B0-----:R-:W-:-:S04]  /*1110*/  ISETP.NE.U32.AND P1, PT, R28, RZ, PT ;  /* 0x000000ff1c00720c */ /* 0x001fc80003f25070 */
[----:B------:R-:W-:-:S13]  /*1120*/  ISETP.NE.AND.EX P1, PT, R29, RZ, PT, P1 ;  /* 0x000000ff1d00720c */ /* 0x000fda0003f25310 */
[----:B-1-3--:R-:W-:Y:S05]  /*1130*/  @!P1 BRA `(.L_x_14) ;  /* 0x0000000000289947 */ /* 0x00afea0003800000 */
[----:B------:R-:W0:Y:S02]  /*1140*/  LDC R15, c[0x0][0x734] ;  /* 0x0001cd00ff0f7b82 */ /* 0x000e240000000800 */
[----:B0-----:R-:W-:-:S05]  /*1150*/  IADD3 R15, P1, R2, R15, RZ ;  /* 0x0000000f020f7210 */ /* 0x001fca0007f3e0ff */
[----:B------:R-:W-:-:S04]  /*1160*/  IMAD.X R27, RZ, RZ, R3, P1 ;  /* 0x000000ffff1b7224 */ /* 0x000fc800008e0603 */
[----:B------:R-:W-:-:S04]  /*1170*/  IMAD.WIDE.U32 R4, R27, R28, RZ ;  /* 0x0000001c1b047225 */ /* 0x000fc800078e00ff */
[----:B------:R-:W-:-:S04]  /*1180*/  IMAD.WIDE.U32 R18, P1, R15, R29, R4 ;  /* 0x0000001d0f127225 */ /* 0x000fc80007820004 */
[----:B------:R-:W-:-:S04]  /*1190*/  IMAD.WIDE.U32 R4, R15, R28, RZ ;  /* 0x0000001c0f047225 */ /* 0x000fc800078e00ff */
[----:B------:R-:W-:Y:S01]  /*11a0*/  IMAD.X R21, RZ, RZ, RZ, P1 ;  /* 0x000000ffff157224 */ /* 0x000fe200008e06ff */
[----:B------:R-:W-:Y:S01]  /*11b0*/  IADD3 RZ, P1, R5, R18, RZ ;  /* 0x0000001205ff7210 */ /* 0x000fe20007f3e0ff */
[----:B------:R-:W-:-:S04]  /*11c0*/  IMAD.MOV.U32 R20, RZ, RZ, R19 ;  /* 0x000000ffff147224 */ /* 0x000fc800078e0013 */
[----:B------:R-:W-:-:S08]  /*11d0*/  IMAD.WIDE.U32.X R4, R27, R29, R20, P1 ;  /* 0x0000001d1b047225 */ /* 0x000fd000008e0414 */
.L_x_14:
[----:B------:R-:W0:Y:S01]  /*11e0*/  LDC.64 R32, c[0x0][0x740] ;  /* 0x0001d000ff207b82 */ /* 0x000e220000000a00 */
[-CC-:B------:R-:W-:Y:S01]  /*11f0*/  SHF.R.U64 R37, R4, R6.reuse, R5.reuse ;  /* 0x0000000604257219 */ /* 0x180fe20000001205 */
[----:B------:R-:W-:Y:S01]  /*1200*/  IMAD.MOV.U32 R35, RZ, RZ, 0x1 ;  /* 0x00000001ff237424 */ /* 0x000fe200078e00ff */
[----:B------:R-:W-:Y:S02]  /*1210*/  SHF.R.U32.HI R4, RZ, R6, R5 ;  /* 0x00000006ff047219 */ /* 0x000fe40000011605 */
[----:B------:R-:W-:-:S03]  /*1220*/  IADD3 R15, P1, RZ, -R37, RZ ;  /* 0x80000025ff0f7210 */ /* 0x000fc60007f3e0ff */
[----:B------:R-:W1:Y:S02]  /*1230*/  LDC R18, c[0x0][0x718] ;  /* 0x0001c600ff127b82 */ /* 0x000e640000000800 */
[----:B------:R-:W-:-:S04]  /*1240*/  IMAD.X R5, RZ, RZ, ~R4, P1 ;  /* 0x000000ffff057224 */ /* 0x000fc800008e0e04 */
[-C--:B------:R-:W-:Y:S02]  /*1250*/  IMAD R6, R5, R30.reuse, RZ ;  /* 0x0000001e05067224 */ /* 0x080fe400078e02ff */
[----:B------:R-:W3:Y:S01]  /*1260*/  LDC R19, c[0x0][0x708] ;  /* 0x0001c200ff137b82 */ /* 0x000ee20000000800 */
[----:B------:R-:W-:-:S04]  /*1270*/  IMAD.WIDE.U32 R4, R15, R30, R2 ;  /* 0x0000001e0f047225 */ /* 0x000fc800078e0002 */
[----:B------:R-:W-:-:S03]  /*1280*/  IMAD R15, R15, R31, R6 ;  /* 0x0000001f0f0f7224 */ /* 0x000fc600078e0206 */
[----:B------:R-:W2:Y:S01]  /*1290*/  LDC R28, c[0x0][0x758] ;  /* 0x0001d600ff1c7b82 */ /* 0x000ea20000000800 */
[----:B------:R-:W-:Y:S01]  /*12a0*/  IMAD.IADD R5, R5, 0x1, R15 ;  /* 0x0000000105057824 */ /* 0x000fe200078e020f */
[----:B0-----:R-:W-:Y:S01]  /*12b0*/  ISETP.NE.U32.AND P1, PT, R32, RZ, PT ;  /* 0x000000ff2000720c */ /* 0x001fe20003f25070 */
[----:B------:R-:W-:-:S03]  /*12c0*/  IMAD.MOV.U32 R15, RZ, RZ, -0x1 ;  /* 0xffffffffff0f7424 */ /* 0x000fc600078e00ff */
[----:B------:R-:W-:Y:S02]  /*12d0*/  ISETP.NE.AND.EX P1, PT, R33, RZ, PT, P1 ;  /* 0x000000ff2100720c */ /* 0x000fe40003f25310 */
[----:B------:R-:W0:Y:S01]  /*12e0*/  LDC R31, c[0x0][0x700] ;  /* 0x0001c000ff1f7b82 */ /* 0x000e220000000800 */
[-CC-:B-1----:R-:W-:Y:S02]  /*12f0*/  SHF.R.U64 R29, R4, R18.reuse, R5.reuse ;  /* 0x00000012041d7219 */ /* 0x182fe40000001205 */
[----:B------:R-:W-:-:S05]  /*1300*/  SHF.R.U32.HI R4, RZ, R18, R5 ;  /* 0x00000012ff047219 */ /* 0x000fca0000011605 */
[----:B------:R-:W1:Y:S01]  /*1310*/  LDC R30, c[0x0][0x748] ;  /* 0x0001d200ff1e7b82 */ /* 0x000e620000000800 */
[-CC-:B---3--:R-:W-:Y:S02]  /*1320*/  SHF.R.U64 R39, R29, R19.reuse, R4.reuse ;  /* 0x000000131d277219 */ /* 0x188fe40000001204 */
[----:B------:R-:W-:-:S05]  /*1330*/  SHF.R.U32.HI R5, RZ, R19, R4 ;  /* 0x00000013ff057219 */ /* 0x000fca0000011604 */
[----:B------:R-:W3:Y:S01]  /*1340*/  LDC R34, c[0x0][0x738] ;  /* 0x0001ce00ff227b82 */ /* 0x000ee20000000800 */
[-C--:B--2---:R-:W-:Y:S02]  /*1350*/  SHF.L.U32 R4, R15, R28.reuse, RZ ;  /* 0x0000001c0f047219 */ /* 0x084fe400000006ff */
[--C-:B------:R-:W-:Y:S02]  /*1360*/  SHF.R.U64 R38, R39, R28, R5.reuse ;  /* 0x0000001c27267219 */ /* 0x100fe40000001205 */
[----:B------:R-:W-:Y:S02]  /*1370*/  LOP3.LUT R6, RZ, R4, RZ, 0x33, !PT ;  /* 0x00000004ff067212 */ /* 0x000fe400078e33ff */
[----:B------:R-:W-:Y:S01]  /*1380*/  SHF.R.U32.HI R5, RZ, R28, R5 ;  /* 0x0000001cff057219 */ /* 0x000fe20000011605 */
[----:B------:R-:W2:Y:S01]  /*1390*/  LDC R36, c[0x0][0x710] ;  /* 0x0001c400ff247b82 */ /* 0x000ea20000000800 */
[----:B------:R-:W-:Y:S01]  /*13a0*/  IMAD.MOV.U32 R4, RZ, RZ, R38 ;  /* 0x000000ffff047224 */ /* 0x000fe200078e0026 */
[----:B------:R-:W-:Y:S06]  /*13b0*/  @!P1 BRA `(.L_x_15) ;  /* 0x0000000000289947 */ /* 0x000fec0003800000 */
[----:B------:R-:W4:Y:S02]  /*13c0*/  LDC R15, c[0x0][0x74c] ;  /* 0x0001d300ff0f7b82 */ /* 0x000f240000000800 */
[----:B----4-:R-:W-:-:S05]  /*13d0*/  IADD3 R15, P1, R38, R15, RZ ;  /* 0x0000000f260f7210 */ /* 0x010fca0007f3e0ff */
        /* <DEDUP_REMOVED lines=8> */
.L_x_15:
[----:B-1----:R-:W-:Y:S01]  /*1460*/  SHF.R.U64 R15, R4, R30, R5 ;  /* 0x0000001e040f7219 */ /* 0x002fe20000001205 */
[----:B------:R-:W-:Y:S01]  /*1470*/  @P4 IMAD R23, R25, R26, R16 ;  /* 0x0000001a19174224 */ /* 0x000fe200078e0210 */
[----:B------:R-:W-:Y:S01]  /*1480*/  LOP3.LUT R5, R39, R6, RZ, 0xc0, !PT ;  /* 0x0000000627057212 */ /* 0x000fe200078ec0ff */
[----:B0-----:R-:W-:Y:S01]  /*1490*/  VIADD R6, R31, 0xffffffff ;  /* 0xffffffff1f067836 */ /* 0x001fe20000000000 */
[----:B------:R-:W-:Y:S01]  /*14a0*/  SHF.L.U32 R4, R35, R28, RZ ;  /* 0x0000001c23047219 */ /* 0x000fe200000006ff */
[----:B------:R-:W-:-:S03]  /*14b0*/  IMAD.MOV R17, RZ, RZ, -R15 ;  /* 0x000000ffff117224 */ /* 0x000fc600078e0a0f */
[----:B------:R-:W-:Y:S01]  /*14c0*/  LOP3.LUT R29, R29, R6, RZ, 0xc0, !PT ;  /* 0x000000061d1d7212 */ /* 0x000fe200078ec0ff */
[----:B------:R-:W-:Y:S02]  /*14d0*/  IMAD R16, R4, R15, R5 ;  /* 0x0000000f04107224 */ /* 0x000fe400078e0205 */
[----:B---3--:R-:W-:Y:S02]  /*14e0*/  IMAD R4, R17, R34, R38 ;  /* 0x0000002211047224 */ /* 0x008fe400078e0226 */
[----:B--2---:R-:W-:Y:S02]  /*14f0*/  IMAD R6, R16, R36, R23 ;  /* 0x0000002410067224 */ /* 0x004fe400078e0217 */
[----:B------:R-:W-:Y:S02]  /*1500*/  IMAD R17, R4, R31, R29 ;  /* 0x0000001f04117224 */ /* 0x000fe400078e021d */
[----:B------:R-:W-:Y:S02]  /*1510*/  IMAD.MOV.U32 R15, RZ, RZ, 0x1 ;  /* 0x00000001ff0f7424 */ /* 0x000fe400078e00ff */
[----:B------:R-:W-:Y:S01]  /*1520*/  IMAD.MOV.U32 R4, RZ, RZ, R37 ;  /* 0x000000ffff047224 */ /* 0x000fe200078e0025 */
[----:B------:R-:W-:-:S02]  /*1530*/  SEL R5, R17, R6, !P4 ;  /* 0x0000000611057207 */ /* 0x000fc40006000000 */
[----:B------:R-:W-:-:S07]  /*1540*/  SEL R6, R6, R17, !P4 ;  /* 0x0000001106067207 */ /* 0x000fce0006000000 */
.L_x_13:
[----:B------:R-:W-:Y:S05]  /*1550*/  @!P3 BRA `(.L_x_16) ;  /* 0x00000000000cb947 */ /* 0x000fea0003800000 */
[----:B------:R-:W-:Y:S01]  /*1560*/  UCGABAR_WAIT ;  /* 0x0000000000007dc7 */ /* 0x000fe20008000000 */
[----:B------:R-:W-:Y:S01]  /*1570*/  CCTL.IVALL ;  /* 0x00000000ff00798f */ /* 0x000fe20002000000 */
[----:B------:R-:W-:Y:S05]  /*1580*/  BRA `(.L_x_17) ;  /* 0x0000000000047947 */ /* 0x000fea0003800000 */
.L_x_16:
[----:B------:R-:W-:Y:S06]  /*1590*/  BAR.SYNC.DEFER_BLOCKING 0x0 ;  /* 0x0000000000007b1d */ /* 0x000fec0000010000 */
.L_x_17:
[----:B------:R-:W-:Y:S05]  /*15a0*/  @!P2 BRA `(.L_x_18) ;  /* 0x0000005c0014a947 */ /* 0x000fea0003800000 */
[----:B------:R-:W-:-:S13]  /*15b0*/  ISETP.GT.U32.AND P1, PT, R40, 0x1, PT ;  /* 0x000000012800780c */ /* 0x000fda0003f24070 */
[----:B------:R-:W-:Y:S05]  /*15c0*/  @P1 EXIT ;  /* 0x000000000000194d */ /* 0x000fea0003800000 */
.L_x_19:
[----:B------:R-:W-:-:S08]  /*15d0*/  NOP ;  /* 0x0000000000007918 */ /* 0x000fd00000000000 */
[----:B------:R-:W0:Y:S02]  /*15e0*/  USETMAXREG.TRY_ALLOC.CTAPOOL UP0, 0xe8 ;  /* 0x000000e8000079c8 */ /* 0x000e240008000600 */
[----:B0-----:R-:W-:-:S13]  /*15f0*/  PLOP3.LUT P1, PT, PT, PT, UP0, 0x80, 0x0 ;  /* 0x000000000000781c */ /* 0x001fda0003f2f008 */
[----:B------:R-:W-:Y:S05]  /*1600*/  @!P1 BRA `(.L_x_19) ;  /* 0xfffffffc00f09947 */ /* 0x000fea000383ffff */
[----:B------:R-:W-:-:S13]  /*1610*/  LOP3.LUT P1, RZ, R15, 0xff, RZ, 0xc0, !PT ;  /* 0x000000ff0fff7812 */ /* 0x000fda000782c0ff */
[----:B------:R-:W-:Y:S05]  /*1620*/  @!P1 EXIT ;  /* 0x000000000000994d */ /* 0x000fea0003800000 */
[----:B------:R-:W0:Y:S01]  /*1630*/  S2UR UR8, SR_CgaCtaId ;  /* 0x00000000000879c3 */ /* 0x000e220000008800 */
[-C--:B------:R-:W-:Y:S01]  /*1640*/  LEA.HI R15, R24, R11.reuse, RZ, 0x2 ;  /* 0x0000000b180f7211 */ /* 0x080fe200078f10ff */
[----:B------:R-:W-:Y:S01]  /*1650*/  UMOV UR7, 0x400 ;  /* 0x0000040000077882 */ /* 0x000fe20000000000 */
[----:B------:R-:W-:Y:S01]  /*1660*/  LEA.HI R10, R11, R11, RZ, 0x1 ;  /* 0x0000000b0b0a7211 */ /* 0x000fe200078f08ff */
[----:B------:R-:W-:Y:S01]  /*1670*/  UIADD3 UR9, UR12, -0x1, URZ ;  /* 0xffffffff0c097890 */ /* 0x000fe2000fffe03f */
[--C-:B------:R-:W-:Y:S01]  /*1680*/  SHF.R.S32.HI R17, RZ, 0x2, R15.reuse ;  /* 0x00000002ff117819 */ /* 0x100fe2000001140f */
[----:B------:R-:W-:Y:S01]  /*1690*/  ULDC UR14, c[0x0][0x284] ;  /* 0x0000a100000e7ab9 */ /* 0x000fe20000000800 */
[----:B------:R-:W-:Y:S01]  /*16a0*/  SHF.R.S32.HI R18, RZ, 0x1f, R15 ;  /* 0x0000001fff127819 */ /* 0x000fe2000001140f */
[----:B------:R-:W-:Y:S01]  /*16b0*/  UISETP.NE.AND UP0, UPT, UR9, URZ, UPT ;  /* 0x0000003f0900728c */ /* 0x000fe2000bf05270 */
[----:B------:R-:W-:Y:S01]  /*16c0*/  LOP3.LUT R16, R10, 0x7ffffe, RZ, 0xc0, !PT ;  /* 0x007ffffe0a107812 */ /* 0x000fe200078ec0ff */
[----:B------:R-:W-:Y:S01]  /*16d0*/  USHF.L.U32 UR20, UR6, 0x1, URZ ;  /* 0x0000000106147899 */ /* 0x000fe2000800063f */
[----:B------:R-:W-:Y:S01]  /*16e0*/  LOP3.LUT R20, R15, 0xfffffffc, RZ, 0xc0, !PT ;  /* 0xfffffffc0f147812 */ /* 0x000fe200078ec0ff */
[----:B------:R-:W-:Y:S01]  /*16f0*/  USEL UR11, URZ, 0x1, UP0 ;  /* 0x000000013f0b7887 */ /* 0x000fe20008000000 */
[----:B------:R-:W-:Y:S01]  /*1700*/  LEA.HI R15, R18, R17, RZ, 0x3 ;  /* 0x00000011120f7211 */ /* 0x000fe200078f18ff */
[C---:B------:R-:W-:Y:S01]  /*1710*/  IMAD.IADD R16, R11.reuse, 0x1, -R16 ;  /* 0x000000010b107824 */ /* 0x040fe200078e0a10 */
[----:B------:R-:W-:Y:S01]  /*1720*/  LEA.HI R24, R24, R11, RZ, 0x5 ;  /* 0x0000000b18187211 */ /* 0x000fe200078f28ff */
[----:B------:R-:W-:Y:S01]  /*1730*/  IMAD.IADD R18, R11, 0x1, -R20 ;  /* 0x000000010b127824 */ /* 0x000fe200078e0a14 */
[----:B------:R-:W-:Y:S01]  /*1740*/  SHF.R.S32.HI R11, RZ, 0x1, R10 ;  /* 0x00000001ff0b7819 */ /* 0x000fe2000001140a */
[----:B------:R-:W-:Y:S01]  /*1750*/  IMAD.U32 R98, RZ, RZ, UR11 ;  /* 0x0000000bff627e24 */ /* 0x000fe2000f8e00ff */
[----:B------:R-:W-:-:S02]  /*1760*/  LOP3.LUT R20, R15, 0xfffffff8, RZ, 0xc0, !PT ;  /* 0xfffffff80f147812 */ /* 0x000fc400078ec0ff */
[----:B------:R-:W-:Y:S02]  /*1770*/  LEA.HI R10, R10, R11, RZ, 0x1 ;  /* 0x0000000b0a0a7211 */ /* 0x000fe400078f08ff */
[----:B------:R-:W-:Y:S01]  /*1780*/  SHF.R.S32.HI R15, RZ, 0x5, R24 ;  /* 0x00000005ff0f7819 */ /* 0x000fe20000011418 */
[----:B0-----:R-:W-:Y:S01]  /*1790*/  ULEA UR7, UR8, UR7, 0x18 ;  /* 0x0000000708077291 */ /* 0x001fe2000f8ec03f */
[----:B------:R-:W-:Y:S01]  /*17a0*/  IMAD.IADD R20, R17, 0x1, -R20 ;  /* 0x0000000111147824 */ /* 0x000fe200078e0a14 */
[----:B------:R-:W-:Y:S01]  /*17b0*/  LOP3.LUT R10, R10, 0x7fffffe, RZ, 0xc0, !PT ;  /* 0x07fffffe0a0a7812 */ /* 0x000fe200078ec0ff */
[----:B------:R-:W-:Y:S01]  /*17c0*/  USHF.L.U32 UR8, UR9, 0x3, URZ ;  /* 0x0000000309087899 */ /* 0x000fe2000800063f */
[C---:B------:R-:W-:Y:S01]  /*17d0*/  IMAD R17, R15.reuse, 0x2, R16 ;  /* 0x000000020f117824 */ /* 0x040fe200078e0210 */
[----:B------:R-:W-:Y:S01]  /*17e0*/  UIADD3 UR9, UR7, 0x280, URZ ;  /* 0x0000028007097890 */ /* 0x000fe2000fffe03f */
[----:B------:R-:W-:Y:S01]  /*17f0*/  IMAD R16, R15, -0x10, -R20 ;  /* 0xfffffff00f107824 */ /* 0x000fe200078e0a14 */
[----:B------:R-:W-:Y:S01]  /*1800*/  UIADD3 UR10, UR7, 0xaa80, URZ ;  /* 0x0000aa80070a7890 */ /* 0x000fe2000fffe03f */
[----:B------:R-:W-:Y:S01]  /*1810*/  IMAD.IADD R11, R11, 0x1, -R10 ;  /* 0x000000010b0b7824 */ /* 0x000fe200078e0a0a */
[----:B------:R-:W-:Y:S01]  /*1820*/  USHF.R.U32.HI UR9, URZ, 0x4, UR9 ;  /* 0x000000043f097899 */ /* 0x000fe20008011609 */
[--C-:B------:R-:W-:Y:S01]  /*1830*/  IMAD R22, R17, 0x8, R20.reuse ;  /* 0x0000000811167824 */ /* 0x100fe200078e0214 */
[----:B------:R-:W-:Y:S01]  /*1840*/  USHF.R.U32.HI UR10, URZ, 0x4, UR10 ;  /* 0x000000043f0a7899 */ /* 0x000fe2000801160a */
[----:B------:R-:W-:Y:S01]  /*1850*/  IMAD R10, R15, 0x10, R20 ;  /* 0x000000100f0a7824 */ /* 0x000fe200078e0214 */
[----:B------:R-:W-:Y:S01]  /*1860*/  VIMNMX R17, RZ, UR6, PT ;  /* 0x00000006ff117c48 */ /* 0x000fe2000bfe0100 */
[----:B------:R-:W-:Y:S01]  /*1870*/  IMAD R15, R22, 0x2, R11 ;  /* 0x00000002160f7824 */ /* 0x000fe200078e020b */
[----:B------:R-:W-:Y:S01]  /*1880*/  UIADD3 UR21, UR7, 0x160, URZ ;  /* 0x0000016007157890 */ /* 0x000fe2000fffe03f */
[----:B------:R-:W-:Y:S01]  /*1890*/  LOP3.LUT R99, R7, 0x1, RZ, 0xfc, !PT ;  /* 0x0000000107637812 */ /* 0x000fe200078efcff */
[----:B------:R-:W-:Y:S01]  /*18a0*/  ULOP3.LUT UR8, UR8, 0x8, URZ, 0xc0, !UPT ;  /* 0x0000000808087892 */ /* 0x000fe2000f8ec03f */
[----:B------:R-:W-:Y:S01]  /*18b0*/  IADD3 R17, -R17, UR6, RZ ;  /* 0x0000000611117c10 */ /* 0x000fe2000fffe1ff */
[----:B------:R-:W-:Y:S01]  /*18c0*/  ULOP3.LUT UR9, UR9, 0x3fff, URZ, 0xc0, !UPT ;  /* 0x00003fff09097892 */ /* 0x000fe2000f8ec03f */
[----:B------:R-:W-:Y:S01]  /*18d0*/  VIADD R16, R16, UR14 ;  /* 0x0000000e10107c36 */ /* 0x000fe20008000000 */
[----:B------:R-:W-:Y:S01]  /*18e0*/  ULOP3.LUT UR10, UR10, 0x3fff, URZ, 0xc0, !UPT ;  /* 0x00003fff0a0a7892 */ /* 0x000fe2000f8ec03f */
[----:B------:R-:W-:Y:S01]  /*18f0*/  SHF.R.S32.HI R11, RZ, 0x1f, R10 ;  /* 0x0000001fff0b7819 */ /* 0x000fe2000001140a */
[----:B------:R-:W-:Y:S01]  /*1900*/  IMAD.SHL.U32 R15, R15, 0x20, RZ ;  /* 0x000000200f0f7824 */ /* 0x000fe200078e00ff */
[----:B------:R-:W-:-:S02]  /*1910*/  ULEA UR12, UR12, UR21, 0x3 ;  /* 0x000000150c0c7291 */ /* 0x000fc4000f8e183f */
[----:B------:R-:W-:Y:S02]  /*1920*/  ULOP3.LUT UR22, UR8, 0x8, URZ, 0x3c, !UPT ;  /* 0x0000000808167892 */ /* 0x000fe4000f8e3c3f */
[----:B------:R-:W-:Y:S02]  /*1930*/  ULOP3.LUT UR13, UR8, 0x18, URZ, 0x3c, !UPT ;  /* 0x00000018080d7892 */ /* 0x000fe4000f8e3c3f */
[----:B------:R-:W-:Y:S02]  /*1940*/  ULOP3.LUT UR19, UR9, 0x10000, URZ, 0xfc, !UPT ;  /* 0x0001000009137892 */ /* 0x000fe4000f8efc3f */
[----:B------:R-:W-:-:S12]  /*1950*/  ULOP3.LUT UR18, UR10, 0x10000, URZ, 0xfc, !UPT ;  /* 0x000100000a127892 */ /* 0x000fd8000f8efc3f */
.L_x_158:
[----:B------:R-:W-:Y:S01]  /*1960*/  SHF.L.U32 R19, R98, 0x1f, RZ ;  /* 0x0000001f62137819 */ /* 0x000fe200000006ff */
[----:B------:R-:W-:Y:S01]  /*1970*/  IMAD.MOV.U32 R24, RZ, RZ, RZ ;  /* 0x000000ffff187224 */ /* 0x000fe200078e00ff */
[----:B------:R-:W-:Y:S02]  /*1980*/  ISETP.GE.AND P2, PT, R17, 0x1, PT ;  /* 0x000000011100780c */ /* 0x000fe40003f46270 */
[----:B------:R-:W0:Y:S02]  /*1990*/  SYNCS.PHASECHK.TRANS64.TRYWAIT P1, [UR12+-0x8], R19 ;  /* 0xfffff813ff0075a7 */ /* 0x000e24000802014c */
[----:B0-2345:R-:W-:Y:S09]  /*19a0*/  @!P1 BRA `(.L_x_20) ;  /* 0x0000007000c49947 */ /* 0x03dff20003800000 */
.L_x_197:
[----:B------:R-:W-:Y:S01]  /*19b0*/  IMAD.MOV.U32 R25, RZ, RZ, RZ ;  /* 0x000000ffff197224 */ /* 0x000fe200078e00ff */
[----:B------:R-:W-:Y:S02]  /*19c0*/  CS2R R26, SRZ ;  /* 0x00000000001a7805 */ /* 0x000fe4000001ff00 */
[----:B------:R-:W-:Y:S02]  /*19d0*/  CS2R R28, SRZ ;  /* 0x00000000001c7805 */ /* 0x000fe4000001ff00 */
[----:B------:R-:W-:Y:S02]  /*19e0*/  CS2R R30, SRZ ;  /* 0x00000000001e7805 */ /* 0x000fe4000001ff00 */
[----:B------:R-:W-:Y:S02]  /*19f0*/  CS2R R32, SRZ ;  /* 0x0000000000207805 */ /* 0x000fe4000001ff00 */
[----:B------:R-:W-:Y:S02]  /*1a00*/  CS2R R34, SRZ ;  /* 0x0000000000227805 */ /* 0x000fe4000001ff00 */
[----:B------:R-:W-:-:S02]  /*1a10*/  CS2R R36, SRZ ;  /* 0x0000000000247805 */ /* 0x000fc4000001ff00 */
        /* <DEDUP_REMOVED lines=24> */
[----:B------:R-:W-:Y:S01]  /*1ba0*/  CS2R R86, SRZ ;  /* 0x0000000000567805 */ /* 0x000fe2000001ff00 */
[----:B------:R-:W-:Y:S06]  /*1bb0*/  @!P2 BRA `(.L_x_21) ;  /* 0x0000000000c4a947 */ /* 0x000fec0003800000 */
[----:B0-----:R-:W-:Y:S01]  /*1bc0*/  IMAD.MOV.U32 R19, RZ, RZ, R17 ;  /* 0x000000ffff137224 */ /* 0x001fe200078e0011 */
[----:B------:R-:W-:Y:S01]  /*1bd0*/  UPLOP3.LUT UP0, UPT, UPT, UPT, UPT, 0x40, 0x0 ;  /* 0x000000000000789c */ /* 0x000fe20003f0e870 */
[----:B------:R-:W-:Y:S01]  /*1be0*/  IMAD.U32 R23, RZ, RZ, UR4 ;  /* 0x00000004ff177e24 */ /* 0x000fe2000f8e00ff */
[----:B------:R-:W-:Y:S01]  /*1bf0*/  UMOV UR14, UR5 ;  /* 0x00000005000e7c82 */ /* 0x000fe20008000000 */
[----:B------:R-:W-:-:S08]  /*1c00*/  IMAD.U32 R20, RZ, RZ, UR5 ;  /* 0x00000005ff147e24 */ /* 0x000fd0000f8e00ff */
.L_x_28:
[----:B------:R-:W-:-:S13]  /*1c10*/  ISETP.NE.AND P2, PT, R99, 0x3, PT ;  /* 0x000000036300780c */ /* 0x000fda0003f45270 */
[----:B0-----:R-:W-:Y:S05]  /*1c20*/  @!P2 BRA `(.L_x_22) ;  /* 0x000000000004a947 */ /* 0x001fea0003800000 */
[----:B------:R-:W-:Y:S01]  /*1c30*/  BPT.TRAP 0x1 ;  /* 0x000000040000795c */ /* 0x000fe20000300000 */
.L_x_22:
[----:B------:R-:W-:Y:S01]  /*1c40*/  ULEA UR8, UR14, UR7, 0x3 ;  /* 0x000000070e087291 */ /* 0x000fe2000f8e183f */
[----:B------:R-:W-:-:S08]  /*1c50*/  SHF.L.U32 R21, R23, 0x1f, RZ ;  /* 0x0000001f17157819 */ /* 0x000fd000000006ff */
[----:B------:R0:W1:Y:S01]  /*1c60*/  SYNCS.PHASECHK.TRANS64.TRYWAIT P1, [UR8], R21 ;  /* 0x00000015ff0075a7 */ /* 0x0000620008020148 */
[----:B------:R-:W-:Y:S05]  /*1c70*/  @!P2 BRA `(.L_x_23) ;  /* 0x000000000004a947 */ /* 0x000fea0003800000 */
[----:B------:R-:W-:Y:S01]  /*1c80*/  BPT.TRAP 0x1 ;  /* 0x000000040000795c */ /* 0x000fe20000300000 */
.L_x_23:
[----:B-1----:R-:W-:Y:S05]  /*1c90*/  @P1 BRA `(.L_x_24) ;  /* 0x0000000000081947 */ /* 0x002fea0003800000 */
[----:B------:R-:W1:Y:S02]  /*1ca0*/  SYNCS.PHASECHK.TRANS64.TRYWAIT P1, [UR8], R21 ;  /* 0x00000015ff0075a7 */ /* 0x000e640008020148 */
[----:B-1----:R-:W-:Y:S05]  /*1cb0*/  @!P1 BRA `(.L_x_25) ;  /* 0x0000007000189947 */ /* 0x002fea0003800000 */
.L_x_24:
[----:B------:R-:W-:Y:S02]  /*1cc0*/  USHF.L.U32 UR8, UR14, 0x9, URZ ;  /* 0x000000090e087899 */ /* 0x000fe4000800063f */
[----:B------:R-:W-:Y:S02]  /*1cd0*/  ULEA UR10, UR14, UR19, 0x7 ;  /* 0x000000130e0a7291 */ /* 0x000fe4000f8e383f */
[----:B------:R-:W-:Y:S02]  /*1ce0*/  UIADD3 UR15, UR8, UR18, URZ ;  /* 0x00000012080f7290 */ /* 0x000fe4000fffe03f */
[----:B01----:R-:W-:Y:S01]  /*1cf0*/  LEA.HI.SX32 R21, R15, UR8, 0x1d ;  /* 0x000000080f157c11 */ /* 0x003fe2000f8feaff */
[----:B------:R-:W-:Y:S01]  /*1d00*/  UMOV UR9, 0xc0000010 ;  /* 0xc000001000097882 */ /* 0x000fe20000000000 */
[----:B------:R-:W-:Y:S01]  /*1d10*/  UMOV UR11, 0x80000020 ;  /* 0x80000020000b7882 */ /* 0x000fe20000000000 */
[----:B------:R-:W-:Y:S02]  /*1d20*/  UMOV UR8, UR10 ;  /* 0x0000000a00087c82 */ /* 0x000fe40008000000 */
[----:B------:R-:W0:Y:S01]  /*1d30*/  LDS R88, [R21+UR7+0x34a80] ;  /* 0x034a800715587984 */ /* 0x000e220008000800 */
[----:B------:R-:W-:Y:S01]  /*1d40*/  UMOV UR10, UR15 ;  /* 0x0000000f000a7c82 */ /* 0x000fe20008000000 */
[----:B0-----:R-:W-:-:S06]  /*1d50*/  WARPGROUP.ARRIVE ;  /* 0x00000000000079c5 */ /* 0x001fcc0000000000 */
[----:B------:R-:W-:Y:S03]  /*1d60*/  IGMMA.SP.64x128x64.S8.S8 R24, gdesc[UR8], R24, UP0, R88, gsb0 ;  /* 0x03805800081879f1 */ /* 0x000fe6000b841218 */
[----:B------:R-:W-:Y:S02]  /*1d70*/  WARPGROUP.DEPBAR.LE gsb0, 0x0 ;  /* 0x00008000000079c5 */ /* 0x000fe40000010000 */
[----:B------:R-:W-:Y:S05]  /*1d80*/  @!P2 BRA `(.L_x_26) ;  /* 0x000000000004a947 */ /* 0x000fea0003800000 */
[----:B------:R-:W-:Y:S01]  /*1d90*/  BPT.TRAP 0x1 ;  /* 0x000000040000795c */ /* 0x000fe20000300000 */
.L_x_26:
[----:B------:R-:W-:Y:S02]  /*1da0*/  @P0 LEA R21, R20, UR7, 0x3 ;  /* 0x0000000714150c11 */ /* 0x000fe4000f8e18ff */
[----:B------:R-:W-:-:S03]  /*1db0*/  ISETP.GT.U32.AND P1, PT, R7, 0x1, PT ;  /* 0x000000010700780c */ /* 0x000fc60003f24070 */
[----:B------:R-:W-:-:S05]  /*1dc0*/  @P0 VIADD R21, R21, 0xa8 ;  /* 0x000000a815150836 */ /* 0x000fca0000000000 */
[----:B------:R-:W-:-:S04]  /*1dd0*/  @P0 PRMT R21, R12, 0x654, R21 ;  /* 0x000006540c150816 */ /* 0x000fc80000000015 */
[----:B------:R0:W-:Y:S01]  /*1de0*/  @P0 SYNCS.ARRIVE.TRANS64.RED.A1T0 RZ, [R21+URZ], RZ ;  /* 0x000000ff15ff09a7 */ /* 0x0001e2000810043f */
[----:B------:R-:W-:Y:S05]  /*1df0*/  @P1 BRA `(.L_x_27) ;  /* 0x0000000000041947 */ /* 0x000fea0003800000 */
[----:B------:R-:W-:Y:S01]  /*1e00*/  BPT.TRAP 0x1 ;  /* 0x000000040000795c */ /* 0x000fe20000300000 */
.L_x_27:
[----:B------:R-:W-:Y:S01]  /*1e10*/  UIADD3 UR14, UR14, 0x1, URZ ;  /* 0x000000010e0e7890 */ /* 0x000fe2000fffe03f */
[C---:B------:R-:W-:Y:S01]  /*1e20*/  ISETP.GT.AND P2, PT, R19.reuse, 0x1, PT ;  /* 0x000000011300780c */ /* 0x040fe20003f44270 */
[----:B------:R-:W-:Y:S02]  /*1e30*/  VIADD R20, R20, 0x1 ;  /* 0x0000000114147836 */ /* 0x000fe40000000000 */
[----:B------:R-:W-:Y:S01]  /*1e40*/  UISETP.NE.AND UP0, UPT, UR14, 0x15, UPT ;  /* 0x000000150e00788c */ /* 0x000fe2000bf05270 */
[----:B------:R-:W-:Y:S02]  /*1e50*/  VIADD R19, R19, 0xffffffff ;  /* 0xffffffff13137836 */ /* 0x000fe40000000000 */
[C---:B------:R-:W-:Y:S01]  /*1e60*/  ISETP.NE.AND P1, PT, R20.reuse, 0x15, PT ;  /* 0x000000151400780c */ /* 0x040fe20003f25270 */
[----:B------:R-:W-:Y:S02]  /*1e70*/  USEL UR8, URZ, 0x1, UP0 ;  /* 0x000000013f087887 */ /* 0x000fe40008000000 */
[----:B------:R-:W-:Y:S01]  /*1e80*/  USEL UR14, UR14, URZ, UP0 ;  /* 0x0000003f0e0e7287 */ /* 0x000fe20008000000 */
[----:B------:R-:W-:Y:S01]  /*1e90*/  SEL R20, R20, RZ, P1 ;  /* 0x000000ff14147207 */ /* 0x000fe20000800000 */
[----:B------:R-:W-:-:S02]  /*1ea0*/  UPLOP3.LUT UP0, UPT, UPT, UPT, UPT, 0x80, 0x0 ;  /* 0x000000000000789c */ /* 0x000fc40003f0f070 */
[----:B------:R-:W-:Y:S01]  /*1eb0*/  LOP3.LUT R23, R23, UR8, RZ, 0x3c, !PT ;  /* 0x0000000817177c12 */ /* 0x000fe2000f8e3cff */
[----:B------:R-:W-:Y:S08]  /*1ec0*/  @P2 BRA `(.L_x_28) ;  /* 0xfffffffc00502947 */ /* 0x000ff0000383ffff */
.L_x_21:
[----:B0-----:R-:W-:Y:S01]  /*1ed0*/  IMAD.U32 R20, RZ, RZ, UR22 ;  /* 0x00000016ff147e24 */ /* 0x001fe2000f8e00ff */
[----:B------:R-:W-:Y:S01]  /*1ee0*/  SHF.L.U32 R19, R98, 0x1f, RZ ;  /* 0x0000001f62137819 */ /* 0x000fe200000006ff */
[----:B------:R-:W-:Y:S01]  /*1ef0*/  UIADD3 UR10, UR5, UR20, URZ ;  /* 0x00000014050a7290 */ /* 0x000fe2000fffe03f */
[----:B------:R-:W0:Y:S01]  /*1f00*/  LDC R88, c[0x0][0x288] ;  /* 0x0000a200ff587b82 */ /* 0x000e220000000800 */
[----:B------:R-:W-:Y:S01]  /*1f10*/  UISETP.GE.U32.AND UP1, UPT, UR20, 0x15, UPT ;  /* 0x000000151400788c */ /* 0x000fe2000bf26070 */
[----:B------:R-:W-:Y:S01]  /*1f20*/  SHF.R.S32.HI R90, RZ, 0x1f, R4 ;  /* 0x0000001fff5a7819 */ /* 0x000fe20000011404 */
[----:B------:R-:W-:Y:S02]  /*1f30*/  UISETP.GT.U32.AND UP0, UPT, UR10, 0x14, UPT ;  /* 0x000000140a00788c */ /* 0x000fe4000bf04070 */
[----:B------:R-:W-:Y:S02]  /*1f40*/  UIMAD.WIDE.U32 UR8, UR10, -0x79e79e79, URZ ;  /* 0x861861870a0878a5 */ /* 0x000fe4000f8e003f */
[----:B------:R-:W-:Y:S01]  /*1f50*/  UISETP.LT.U32.AND UP0, UPT, UR20, 0x15, UP0 ;  /* 0x000000151400788c */ /* 0x000fe20008701070 */
[----:B------:R1:W-:Y:S01]  /*1f60*/  SYNCS.ARRIVE.TRANS64.A1T0 RZ, [R20+UR21], RZ ;  /* 0x000000ff14ff79a7 */ /* 0x0003e20008100015 */
[----:B------:R-:W-:-:S02]  /*1f70*/  WARPGROUP.DEPBAR.LE gsb0, 0x0 ;  /* 0x00008000000079c5 */ /* 0x000fc40000010000 */
[----:B------:R-:W-:Y:S02]  /*1f80*/  UIADD3 UR5, UR10, -UR9, URZ ;  /* 0x800000090a057290 */ /* 0x000fe4000fffe03f */
[----:B------:R-:W-:Y:S02]  /*1f90*/  USEL UR8, URZ, 0x1, !UP0 ;  /* 0x000000013f087887 */ /* 0x000fe4000c000000 */
[----:B------:R-:W-:Y:S01]  /*1fa0*/  ULEA.HI UR5, UR5, UR9, URZ, 0x1f ;  /* 0x0000000905057291 */ /* 0x000fe2000f8ff83f */
[----:B------:R-:W3:Y:S01]  /*1fb0*/  SYNCS.PHASECHK.TRANS64.TRYWAIT P1, [UR12+0x8], R19 ;  /* 0x00000813ff0075a7 */ /* 0x000ee2000802014c */
[----:B------:R-:W-:Y:S02]  /*1fc0*/  ULOP3.LUT UR4, UR4, UR8, URZ, 0x3c, !UPT ;  /* 0x0000000804047292 */ /* 0x000fe4000f8e3c3f */
[----:B------:R-:W-:-:S04]  /*1fd0*/  USHF.R.U32.HI UR5, URZ, 0x4, UR5 ;  /* 0x000000043f057899 */ /* 0x000fc80008011605 */
[----:B------:R-:W-:Y:S02]  /*1fe0*/  @UP1 ULOP3.LUT UR4, UR4, 0x1, UR5, 0x78, !UPT ;  /* 0x0000000104041892 */ /* 0x000fe4000f8e7805 */
[----:B------:R-:W-:Y:S01]  /*1ff0*/  UIMAD UR5, UR5, -0x15, UR10 ;  /* 0xffffffeb050578a4 */ /* 0x000fe2000f8e020a */
[----:B01-3--:R-:W-:Y:S11]  /*2000*/  @!P1 BRA `(.L_x_29) ;  /* 0x0000006c005c9947 */ /* 0x00bff60003800000 */
.L_x_198:
[----:B------:R-:W-:Y:S01]  /*2010*/  ULDC.64 UR8, c[0x0][0x6d0] ;  /* 0x0001b40000087ab9 */ /* 0x000fe20000000a00 */
[----:B------:R-:W-:Y:S02]  /*2020*/  IMAD.SHL.U32 R94, R6, 0x40, RZ ;  /* 0x00000040065e7824 */ /* 0x000fe400078e00ff */
[----:B0-----:R-:W-:Y:S02]  /*2030*/  IMAD R19, R90, UR8, RZ ;  /* 0x000000085a137c24 */ /* 0x001fe4000f8e02ff */
[C---:B------:R-:W-:Y:S01]  /*2040*/  IMAD.WIDE.U32 R22, R4.reuse, UR8, R10 ;  /* 0x0000000804167c25 */ /* 0x040fe2000f8e000a */
[----:B------:R-:W-:Y:S01]  /*2050*/  ULDC UR8, c[0x0][0x284] ;  /* 0x0000a10000087ab9 */ /* 0x000fe20000000800 */
[----:B------:R-:W-:Y:S02]  /*2060*/  SHF.R.S32.HI R95, RZ, 0x1f, R94 ;  /* 0x0000001fff5f7819 */ /* 0x000fe4000001145e */
[----:B------:R-:W-:Y:S01]  /*2070*/  IMAD R89, R4, UR9, R19 ;  /* 0x0000000904597c24 */ /* 0x000fe2000f8e0213 */
[C---:B------:R-:W-:Y:S01]  /*2080*/  ISETP.GE.AND P1, PT, R94.reuse, UR8, PT ;  /* 0x000000085e007c0c */ /* 0x040fe2000bf26270 */
[----:B------:R-:W-:Y:S01]  /*2090*/  IMAD.SHL.U32 R19, R5, 0x80, RZ ;  /* 0x0000008005137824 */ /* 0x000fe200078e00ff */
[----:B------:R-:W-:Y:S01]  /*20a0*/  IADD3 R22, P2, R94, R22, RZ ;  /* 0x000000165e167210 */ /* 0x000fe20007f5e0ff */
[----:B------:R-:W-:-:S03]  /*20b0*/  IMAD.WIDE R20, R18, 0x2, RZ ;  /* 0x0000000212147825 */ /* 0x000fc600078e02ff */
[----:B------:R-:W-:Y:S01]  /*20c0*/  ISETP.GE.OR P1, PT, R19, R88, P1 ;  /* 0x000000581300720c */ /* 0x000fe20000f26670 */
[----:B------:R-:W-:Y:S01]  /*20d0*/  IMAD R6, R18, -0x2, R88 ;  /* 0xfffffffe12067824 */ /* 0x000fe200078e0258 */
[----:B------:R-:W-:Y:S01]  /*20e0*/  IADD3.X R23, R95, R23, R89, P2, !PT ;  /* 0x000000175f177210 */ /* 0x000fe200017fe459 */
[----:B------:R-:W-:-:S04]  /*20f0*/  IMAD.WIDE R96, R5, 0x80, R20 ;  /* 0x0000008005607825 */ /* 0x000fc800078e0214 */
[----:B------:R-:W-:-:S06]  /*2100*/  IMAD.IADD R5, R6, 0x1, -R19 ;  /* 0x0000000106057824 */ /* 0x000fcc00078e0a13 */
[----:B------:R-:W-:Y:S05]  /*2110*/  @P1 BRA `(.L_x_30) ;  /* 0x0000004800981947 */ /* 0x000fea0003800000 */
[----:B------:R-:W0:Y:S01]  /*2120*/  LDC.64 R106, c[0x0][0x6c8] ;  /* 0x0001b200ff6a7b82 */ /* 0x000e220000000a00 */
[----:B----45:R-:W-:Y:S01]  /*2130*/  ISETP.NE.AND P1, PT, R14, RZ, PT ;  /* 0x000000ff0e00720c */ /* 0x030fe20003f25270 */
[----:B------:R-:W-:Y:S01]  /*2140*/  IMAD.IADD R100, R16, 0x1, -R94 ;  /* 0x0000000110647824 */ /* 0x000fe200078e0a5e */
[----:B------:R-:W-:Y:S01]  /*2150*/  ISETP.GT.AND P2, PT, R5, RZ, PT ;  /* 0x000000ff0500720c */ /* 0x000fe20003f44270 */
[----:B------:R-:W-:Y:S03]  /*2160*/  BSSY B0, `(.L_x_30) ;  /* 0x00004a1000007945 */ /* 0x000fe60003800000 */
[----:B------:R-:W-:Y:S01]  /*2170*/  ISETP.GT.AND P5, PT, R100, RZ, P2 ;  /* 0x000000ff6400720c */ /* 0x000fe200017a4270 */
[-C--:B0-----:R-:W-:Y:S02]  /*2180*/  IMAD R6, R97, R106.reuse, RZ ;  /* 0x0000006a61067224 */ /* 0x081fe400078e02ff */
[----:B------:R-:W-:-:S04]  /*2190*/  IMAD.WIDE.U32 R102, R96, R106, R22 ;  /* 0x0000006a60667225 */ /* 0x000fc800078e0016 */
[----:B------:R-:W-:-:S04]  /*21a0*/  IMAD R19, R96, R107, R6 ;  /* 0x0000006b60137224 */ /* 0x000fc800078e0206 */
[----:B------:R-:W-:Y:S01]  /*21b0*/  IMAD.IADD R91, R103, 0x1, R19 ;  /* 0x00000001675b7824 */ /* 0x000fe200078e0213 */
[----:B------:R-:W-:Y:S06]  /*21c0*/  @!P1 BRA `(.L_x_31) ;  /* 0x0000003000ec9947 */ /* 0x000fec0003800000 */
[----:B------:R-:W-:Y:S01]  /*21d0*/  ULDC.64 UR8, c[0x0][0x6b8] ;  /* 0x0001ae0000087ab9 */ /* 0x000fe20000000a00 */
[----:B------:R-:W-:Y:S01]  /*21e0*/  ULDC.64 UR14, c[0x0][0x6b0] ;  /* 0x0001ac00000e7ab9 */ /* 0x000fe20000000a00 */
[----:B------:R-:W-:Y:S01]  /*21f0*/  IMAD.WIDE.U32 R20, R4, UR8, R10 ;  /* 0x0000000804147c25 */ /* 0x000fe2000f8e000a */
[----:B------:R-:W-:Y:S01]  /*2200*/  ULDC.64 UR24, c[0x0][0x6a8] ;  /* 0x0001aa0000187ab9 */ /* 0x000fe20000000a00 */
[----:B------:R-:W0:Y:S01]  /*2210*/  LDC.64 R92, c[0x0][0x6b0] ;  /* 0x0001ac00ff5c7b82 */ /* 0x000e220000000a00 */
[----:B------:R-:W-:Y:S01]  /*2220*/  ULDC.64 UR10, c[0x0][0x6c0] ;  /* 0x0001b000000a7ab9 */ /* 0x000fe20000000a00 */
[----:B------:R-:W-:Y:S01]  /*2230*/  IMAD R19, R90, UR8, RZ ;  /* 0x000000085a137c24 */ /* 0x000fe2000f8e02ff */
[----:B------:R-:W-:-:S03]  /*2240*/  IADD3 R22, P1, R94, R20, RZ ;  /* 0x000000145e167210 */ /* 0x000fc60007f3e0ff */
[----:B------:R-:W-:Y:S02]  /*2250*/  IMAD R101, R4, UR9, R19 ;  /* 0x0000000904657c24 */ /* 0x000fe4000f8e0213 */
[----:B------:R-:W-:-:S03]  /*2260*/  IMAD R19, R97, UR14, RZ ;  /* 0x0000000e61137c24 */ /* 0x000fc6000f8e02ff */
[----:B------:R-:W-:Y:S01]  /*2270*/  IADD3.X R23, R95, R21, R101, P1, !PT ;  /* 0x000000155f177210 */ /* 0x000fe20000ffe465 */
[C---:B------:R-:W-:Y:S02]  /*2280*/  IMAD R97, R96.reuse, UR15, R19 ;  /* 0x0000000f60617c24 */ /* 0x040fe4000f8e0213 */
[----:B------:R-:W-:-:S04]  /*2290*/  IMAD.WIDE.U32 R20, R96, UR14, R22 ;  /* 0x0000000e60147c25 */ /* 0x000fc8000f8e0016 */
[----:B------:R-:W-:Y:S01]  /*22a0*/  IMAD.IADD R19, R21, 0x1, R97 ;  /* 0x0000000115137824 */ /* 0x000fe200078e0261 */
[----:B------:R-:W-:-:S04]  /*22b0*/  LEA R88, P1, R20, UR24, 0x2 ;  /* 0x0000001814587c11 */ /* 0x000fc8000f8210ff */
[----:B------:R-:W-:-:S05]  /*22c0*/  LEA.HI.X R89, R20, UR25, R19, 0x2, P1 ;  /* 0x0000001914597c11 */ /* 0x000fca00088f1413 */
[----:B------:R-:W3:Y:S01]  /*22d0*/  @P5 LDG.E.LTC128B R19, desc[UR16][R88.64] ;  /* 0x0000001058135981 */ /* 0x000ee2000c1e1920 */
[----:B------:R-:W-:Y:S01]  /*22e0*/  LEA R90, P1, R102, UR10, 0x2 ;  /* 0x0000000a665a7c11 */ /* 0x000fe2000f8210ff */
[----:B0-----:R-:W-:Y:S01]  /*22f0*/  IMAD.WIDE.U32 R104, R96, UR14, R92 ;  /* 0x0000000e60687c25 */ /* 0x001fe2000f8e005c */
[----:B------:R-:W-:Y:S02]  /*2300*/  BSSY B1, `(.L_x_32) ;  /* 0x0000016000017945 */ /* 0x000fe40003800000 */
[----:B------:R-:W-:Y:S01]  /*2310*/  LEA.HI.X R91, R102, UR11, R91, 0x2, P1 ;  /* 0x0000000b665b7c11 */ /* 0x000fe200088f145b */
[----:B------:R-:W-:Y:S01]  /*2320*/  IMAD.WIDE.U32 R20, R96, UR14, R94 ;  /* 0x0000000e60147c25 */ /* 0x000fe2000f8e005e */
[----:B------:R-:W-:-:S03]  /*2330*/  IADD3 R92, P1, R22, R104, RZ ;  /* 0x00000068165c7210 */ /* 0x000fc60007f3e0ff */
[----:B------:R-:W-:Y:S01]  /*2340*/  IMAD.IADD R109, R97, 0x1, R105 ;  /* 0x00000001616d7824 */ /* 0x000fe200078e0269 */
[----:B------:R-:W-:-:S03]  /*2350*/  IADD3 R20, P3, R10, R20, RZ ;  /* 0x000000140a147210 */ /* 0x000fc60007f7e0ff */
[----:B------:R-:W-:Y:S01]  /*2360*/  IMAD.X R23, R109, 0x1, R23, P1 ;  /* 0x000000016d177824 */ /* 0x000fe200008e0617 */
[----:B------:R-:W-:Y:S02]  /*2370*/  IADD3.X R21, R11, R97, R21, P3, !PT ;  /* 0x000000610b157210 */ /* 0x000fe40001ffe415 */
[----:B------:R-:W-:Y:S02]  /*2380*/  LEA R22, P1, R92, UR24, 0x2 ;  /* 0x000000185c167c11 */ /* 0x000fe4000f8210ff */
[----:B------:R-:W-:Y:S01]  /*2390*/  ISETP.GT.AND P3, PT, R5, 0x1, PT ;  /* 0x000000010500780c */ /* 0x000fe20003f64270 */
[----:B------:R-:W-:Y:S01]  /*23a0*/  IMAD.WIDE.U32 R20, R4, UR8, R20 ;  /* 0x0000000804147c25 */ /* 0x000fe2000f8e0014 */
[----:B------:R-:W-:Y:S02]  /*23b0*/  LEA.HI.X R23, R92, UR25, R23, 0x2, P1 ;  /* 0x000000195c177c11 */ /* 0x000fe400088f1417 */
[----:B------:R-:W-:Y:S01]  /*23c0*/  ISETP.GT.AND P1, PT, R100, RZ, P3 ;  /* 0x000000ff6400720c */ /* 0x000fe20001f24270 */
[----:B------:R-:W-:Y:S01]  /*23d0*/  IMAD.IADD R21, R101, 0x1, R21 ;  /* 0x0000000165157824 */ /* 0x000fe200078e0215 */
[----:B------:R-:W-:-:S04]  /*23e0*/  LEA R96, P6, R20, UR24, 0x2 ;  /* 0x0000001814607c11 */ /* 0x000fc8000f8c10ff */
[----:B------:R-:W-:Y:S01]  /*23f0*/  LEA.HI.X R97, R20, UR25, R21, 0x2, P6 ;  /* 0x0000001914617c11 */ /* 0x000fe2000b0f1415 */
[----:B---3--:R-:W-:-:S04]  /*2400*/  IMAD R6, R19, R14, RZ ;  /* 0x0000000e13067224 */ /* 0x008fc800078e02ff */
[----:B--2---:R-:W-:-:S05]  /*2410*/  IMAD R103, R24, R13, R6 ;  /* 0x0000000d18677224 */ /* 0x004fca00078e0206 */
[----:B------:R0:W-:Y:S01]  /*2420*/  @P5 STG.E desc[UR16][R90.64], R103 ;  /* 0x000000675a005986 */ /* 0x0001e2000c101910 */
[----:B------:R-:W-:Y:S01]  /*2430*/  LEA R92, P5, R106, R90, 0x2 ;  /* 0x0000005a6a5c7211 */ /* 0x000fe200078a10ff */
[----:B------:R-:W-:-:S12]  /*2440*/  @!P1 BRA `(.L_x_33) ;  /* 0x0000000000049947 */ /* 0x000fd80003800000 */
[----:B------:R1:W5:Y:S02]  /*2450*/  LDG.E.LTC128B R19, desc[UR16][R22.64] ;  /* 0x0000001016137981 */ /* 0x000364000c1e1920 */
.L_x_33:
[----:B------:R-:W-:Y:S05]  /*2460*/  BSYNC B1 ;  /* 0x0000000000017941 */ /* 0x000fea0003800000 */
.L_x_32:
[----:B-----5:R-:W-:Y:S01]  /*2470*/  IMAD R6, R19, R14, RZ ;  /* 0x0000000e13067224 */ /* 0x020fe200078e02ff */
[----:B------:R-:W-:Y:S01]  /*2480*/  LEA.HI.X R93, R106, R91, R107, 0x2, P5 ;  /* 0x0000005b6a5d7211 */ /* 0x000fe200028f146b */
[----:B------:R-:W-:Y:S01]  /*2490*/  BSSY B1, `(.L_x_34) ;  /* 0x0000008000017945 */ /* 0x000fe20003800000 */
[----:B------:R-:W-:Y:S01]  /*24a0*/  ISETP.GT.AND P2, PT, R100, 0x8, P2 ;  /* 0x000000086400780c */ /* 0x000fe20001744270 */
[----:B------:R-:W-:Y:S01]  /*24b0*/  IMAD R25, R25, R13, R6 ;  /* 0x0000000d19197224 */ /* 0x000fe200078e0206 */
[----:B------:R-:W-:-:S04]  /*24c0*/  IADD3 R20, P5, P6, R10, R104, R94 ;  /* 0x000000680a147210 */ /* 0x000fc80007ebe05e */
[----:B------:R2:W-:Y:S01]  /*24d0*/  @P1 STG.E desc[UR16][R92.64], R25 ;  /* 0x000000195c001986 */ /* 0x0005e2000c101910 */
[----:B------:R-:W-:-:S06]  /*24e0*/  IADD3.X R21, R11, R109, R95, P5, P6 ;  /* 0x0000006d0b157210 */ /* 0x000fcc0002fec45f */
[----:B------:R-:W-:Y:S05]  /*24f0*/  @!P2 BRA `(.L_x_35) ;  /* 0x000000000004a947 */ /* 0x000fea0003800000 */
[----:B------:R3:W5:Y:S02]  /*2500*/  LDG.E.LTC128B R19, desc[UR16][R96.64+0x20] ;  /* 0x0000201060137981 */ /* 0x000764000c1e1920 */
.L_x_35:
[----:B------:R-:W-:Y:S05]  /*2510*/  BSYNC B1 ;  /* 0x0000000000017941 */ /* 0x000fea0003800000 */
.L_x_34:
[----:B------:R-:W-:Y:S01]  /*2520*/  IMAD.WIDE.U32 R20, R4, UR8, R20 ;  /* 0x0000000804147c25 */ /* 0x000fe2000f8e0014 */
[----:B------:R-:W-:Y:S01]  /*2530*/  ISETP.GT.AND P3, PT, R100, 0x8, P3 ;  /* 0x000000086400780c */ /* 0x000fe20001f64270 */
[----:B------:R-:W-:Y:S01]  /*2540*/  USHF.L.U64.HI UR11, UR14, 0x5, UR15 ;  /* 0x000000050e0b7899 */ /* 0x000fe2000801020f */
[----:B------:R-:W-:Y:S01]  /*2550*/  ISETP.GT.AND P1, PT, R5, 0x8, PT ;  /* 0x000000080500780c */ /* 0x000fe20003f24270 */
[----:B------:R-:W-:Y:S01]  /*2560*/  IMAD.IADD R21, R101, 0x1, R21 ;  /* 0x0000000165157824 */ /* 0x000fe200078e0215 */
[C---:B------:R-:W-:Y:S01]  /*2570*/  LEA R24, P6, R20.reuse, UR24, 0x2 ;  /* 0x0000001814187c11 */ /* 0x040fe2000f8c10ff */
[----:B-----5:R-:W-:Y:S01]  /*2580*/  IMAD R6, R19, R14, RZ ;  /* 0x0000000e13067224 */ /* 0x020fe200078e02ff */
[----:B------:R-:W-:Y:S01]  /*2590*/  USHF.L.U32 UR10, UR14, 0x5, URZ ;  /* 0x000000050e0a7899 */ /* 0x000fe2000800063f */
[----:B------:R-:W-:Y:S01]  /*25a0*/  BSSY B1, `(.L_x_36) ;  /* 0x0000009000017945 */ /* 0x000fe20003800000 */
[----:B--2---:R-:W-:Y:S01]  /*25b0*/  LEA.HI.X R25, R20, UR25, R21, 0x2, P6 ;  /* 0x0000001914197c11 */ /* 0x004fe2000b0f1415 */
[----:B------:R-:W-:Y:S01]  /*25c0*/  IMAD R95, R26, R13, R6 ;  /* 0x0000000d1a5f7224 */ /* 0x000fe200078e0206 */
[----:B------:R-:W-:Y:S01]  /*25d0*/  ISETP.GT.AND P5, PT, R100, RZ, P1 ;  /* 0x000000ff6400720c */ /* 0x000fe20000fa4270 */
[----:B------:R-:W-:-:S02]  /*25e0*/  @P2 IMAD.MOV.U32 R20, RZ, RZ, R90 ;  /* 0x000000ffff142224 */ /* 0x000fc400078e005a */
[----:B------:R-:W-:-:S05]  /*25f0*/  @P2 IMAD.MOV.U32 R21, RZ, RZ, R91 ;  /* 0x000000ffff152224 */ /* 0x000fca00078e005b */
[----:B------:R2:W-:Y:S01]  /*2600*/  @P2 STG.E desc[UR16][R20.64+0x20], R95 ;  /* 0x0000205f14002986 */ /* 0x0005e2000c101910 */
[----:B------:R-:W-:Y:S05]  /*2610*/  @!P3 BRA `(.L_x_37) ;  /* 0x000000000004b947 */ /* 0x000fea0003800000 */
[----:B------:R4:W5:Y:S02]  /*2620*/  LDG.E.LTC128B R19, desc[UR16][R24.64+0x20] ;  /* 0x0000201018137981 */ /* 0x000964000c1e1920 */
.L_x_37:
[----:B------:R-:W-:Y:S05]  /*2630*/  BSYNC B1 ;  /* 0x0000000000017941 */ /* 0x000fea0003800000 */
.L_x_36:
[----:B-----5:R-:W-:Y:S01]  /*2640*/  IMAD R4, R19, R14, RZ ;  /* 0x0000000e13047224 */ /* 0x020fe200078e02ff */
[----:B----4-:R-:W-:Y:S01]  /*2650*/  IADD3 R24, P2, R88, UR10, RZ ;  /* 0x0000000a58187c10 */ /* 0x010fe2000ff5e0ff */
[----:B------:R-:W-:Y:S02]  /*2660*/  IMAD.MOV.U32 R101, RZ, RZ, R19 ;  /* 0x000000ffff657224 */ /* 0x000fe400078e0013 */
[----:B---3--:R-:W-:Y:S01]  /*2670*/  IMAD R97, R27, R13, R4 ;  /* 0x0000000d1b617224 */ /* 0x008fe200078e0204 */
[----:B------:R-:W-:Y:S01]  /*2680*/  IADD3.X R25, R89, UR11, RZ, P2, !PT ;  /* 0x0000000b59197c10 */ /* 0x000fe200097fe4ff */
[----:B--2---:R-:W-:Y:S02]  /*2690*/  @P3 IMAD.MOV.U32 R20, RZ, RZ, R92 ;  /* 0x000000ffff143224 */ /* 0x004fe400078e005c */
[----:B------:R-:W-:-:S05]  /*26a0*/  @P3 IMAD.MOV.U32 R21, RZ, RZ, R93 ;  /* 0x000000ffff153224 */ /* 0x000fca00078e005d */
[----:B------:R2:W-:Y:S04]  /*26b0*/  @P3 STG.E desc[UR16][R20.64+0x20], R97 ;  /* 0x0000206114003986 */ /* 0x0005e8000c101910 */
[----:B------:R-:W3:Y:S01]  /*26c0*/  @P5 LDG.E.LTC128B R101, desc[UR16][R24.64] ;  /* 0x0000001018655981 */ /* 0x000ee2000c1e1920 */
[C---:B------:R-:W-:Y:S01]  /*26d0*/  IMAD.SHL.U32 R4, R106.reuse, 0x20, RZ ;  /* 0x000000206a047824 */ /* 0x040fe200078e00ff */
[----:B------:R-:W-:Y:S01]  /*26e0*/  SHF.L.U64.HI R6, R106, 0x5, R107 ;  /* 0x000000056a067819 */ /* 0x000fe2000001026b */
[----:B------:R-:W-:Y:S01]  /*26f0*/  BSSY B1, `(.L_x_38) ;  /* 0x000000c000017945 */ /* 0x000fe20003800000 */
[----:B------:R-:W-:Y:S02]  /*2700*/  ISETP.GT.AND P3, PT, R5, 0x9, PT ;  /* 0x000000090500780c */ /* 0x000fe40003f64270 */
[----:B------:R-:W-:-:S02]  /*2710*/  IADD3 R26, P6, R4, R90, RZ ;  /* 0x0000005a041a7210 */ /* 0x000fc40007fde0ff */
[----:B------:R-:W-:-:S03]  /*2720*/  ISETP.GT.AND P2, PT, R100, RZ, P3 ;  /* 0x000000ff6400720c */ /* 0x000fc60001f44270 */
[----:B------:R-:W-:Y:S01]  /*2730*/  IMAD.X R27, R6, 0x1, R91, P6 ;  /* 0x00000001061b7824 */ /* 0x000fe200030e065b */
[----:B------:R-:W-:-:S04]  /*2740*/  IADD3 R94, P6, R22, UR10, RZ ;  /* 0x0000000a165e7c10 */ /* 0x000fc8000ffde0ff */
[----:B------:R-:W-:Y:S01]  /*2750*/  IADD3.X R95, R23, UR11, RZ, P6, !PT ;  /* 0x0000000b175f7c10 */ /* 0x000fe2000b7fe4ff */
[----:B---3--:R-:W-:-:S04]  /*2760*/  IMAD R19, R101, R14, RZ ;  /* 0x0000000e65137224 */ /* 0x008fc800078e02ff */
[----:B------:R-:W-:-:S05]  /*2770*/  IMAD R19, R28, R13, R19 ;  /* 0x0000000d1c137224 */ /* 0x000fca00078e0213 */
[----:B------:R2:W-:Y:S01]  /*2780*/  @P5 STG.E desc[UR16][R26.64], R19 ;  /* 0x000000131a005986 */ /* 0x0005e2000c101910 */
[----:B------:R-:W-:Y:S05]  /*2790*/  @!P2 BRA `(.L_x_39) ;  /* 0x000000000004a947 */ /* 0x000fea0003800000 */
[----:B------:R3:W5:Y:S02]  /*27a0*/  LDG.E.LTC128B R101, desc[UR16][R94.64] ;  /* 0x000000105e657981 */ /* 0x000764000c1e1920 */
.L_x_39:
[----:B------:R-:W-:Y:S05]  /*27b0*/  BSYNC B1 ;  /* 0x0000000000017941 */ /* 0x000fea0003800000 */
.L_x_38:
[----:B------:R-:W-:Y:S01]  /*27c0*/  UIADD3 UR8, UP0, UR10, 0x20, URZ ;  /* 0x000000200a087890 */ /* 0x000fe2000ff1e03f */
[----:B------:R-:W-:Y:S01]  /*27d0*/  ISETP.GT.AND P1, PT, R100, 0x8, P1 ;  /* 0x000000086400780c */ /* 0x000fe20000f24270 */
[----:B--2--5:R-:W-:Y:S01]  /*27e0*/  IMAD R20, R101, R14, RZ ;  /* 0x0000000e65147224 */ /* 0x024fe200078e02ff */
[----:B------:R-:W-:Y:S01]  /*27f0*/  IADD3 R96, P5, R4, R92, RZ ;  /* 0x0000005c04607210 */ /* 0x000fe20007fbe0ff */
[----:B------:R-:W-:Y:S02]  /*2800*/  UIADD3.X UR9, URZ, UR11, URZ, UP0, !UPT ;  /* 0x0000000b3f097290 */ /* 0x000fe400087fe43f */
[----:B------:R-:W-:Y:S01]  /*2810*/  IADD3 R28, P6, R88, UR8, RZ ;  /* 0x00000008581c7c10 */ /* 0x000fe2000ffde0ff */
[----:B0-----:R-:W-:Y:S02]  /*2820*/  IMAD R103, R29, R13, R20 ;  /* 0x0000000d1d677224 */ /* 0x001fe400078e0214 */
[----:B------:R-:W-:Y:S01]  /*2830*/  IMAD.X R97, R6, 0x1, R93, P5 ;  /* 0x0000000106617824 */ /* 0x000fe200028e065d */
[----:B------:R-:W-:-:S04]  /*2840*/  IADD3.X R29, R89, UR9, RZ, P6, !PT ;  /* 0x00000009591d7c10 */ /* 0x000fc8000b7fe4ff */
[----:B------:R0:W-:Y:S04]  /*2850*/  @P2 STG.E desc[UR16][R96.64], R103 ;  /* 0x0000006760002986 */ /* 0x0001e8000c101910 */
[----:B------:R-:W2:Y:S01]  /*2860*/  @P1 LDG.E.LTC128B R101, desc[UR16][R28.64] ;  /* 0x000000101c651981 */ /* 0x000ea2000c1e1920 */
[----:B------:R-:W-:Y:S01]  /*2870*/  IADD3 R20, P2, R4, 0x20, RZ ;  /* 0x0000002004147810 */ /* 0x000fe20007f5e0ff */
[----:B------:R-:W-:Y:S01]  /*2880*/  BSSY B1, `(.L_x_40) ;  /* 0x000000e000017945 */ /* 0x000fe20003800000 */
[----:B------:R-:W-:Y:S02]  /*2890*/  ISETP.GT.AND P5, PT, R100, 0x8, P3 ;  /* 0x000000086400780c */ /* 0x000fe40001fa4270 */
[----:B------:R-:W-:Y:S01]  /*28a0*/  IADD3 R88, P6, R20, R90, RZ ;  /* 0x0000005a14587210 */ /* 0x000fe20007fde0ff */
[----:B------:R-:W-:Y:S01]  /*28b0*/  IMAD.X R19, RZ, RZ, R6, P2 ;  /* 0x000000ffff137224 */ /* 0x000fe200010e0606 */
[----:B-1----:R-:W-:-:S02]  /*28c0*/  IADD3 R22, P3, R22, UR8, RZ ;  /* 0x0000000816167c10 */ /* 0x002fc4000ff7e0ff */
[----:B------:R-:W-:Y:S01]  /*28d0*/  ISETP.GT.AND P2, PT, R5, 0x10, PT ;  /* 0x000000100500780c */ /* 0x000fe20003f44270 */
[----:B------:R-:W-:Y:S01]  /*28e0*/  IMAD.X R89, R19, 0x1, R91, P6 ;  /* 0x0000000113597824 */ /* 0x000fe200030e065b */
[----:B------:R-:W-:Y:S02]  /*28f0*/  IADD3 R90, P6, R20, R92, RZ ;  /* 0x0000005c145a7210 */ /* 0x000fe40007fde0ff */
[----:B------:R-:W-:Y:S01]  /*2900*/  IADD3.X R23, R23, UR9, RZ, P3, !PT ;  /* 0x0000000917177c10 */ /* 0x000fe20009ffe4ff */
[----:B--2---:R-:W-:-:S04]  /*2910*/  IMAD R21, R101, R14, RZ ;  /* 0x0000000e65157224 */ /* 0x004fc800078e02ff */
[----:B------:R-:W-:-:S05]  /*2920*/  IMAD R21, R30, R13, R21 ;  /* 0x0000000d1e157224 */ /* 0x000fca00078e0215 */
[----:B------:R0:W-:Y:S01]  /*2930*/  @P1 STG.E desc[UR16][R88.64], R21 ;  /* 0x0000001558001986 */ /* 0x0001e2000c101910 */
[----:B------:R-:W-:Y:S05]  /*2940*/  @!P5 BRA `(.L_x_41) ;  /* 0x000000000004d947 */ /* 0x000fea0003800000 */
[----:B------:R1:W5:Y:S02]  /*2950*/  LDG.E.LTC128B R101, desc[UR16][R22.64] ;  /* 0x0000001016657981 */ /* 0x000364000c1e1920 */
.L_x_41:
[----:B------:R-:W-:Y:S05]  /*2960*/  BSYNC B1 ;  /* 0x0000000000017941 */ /* 0x000fea0003800000 */
.L_x_40:
[----:B-1---5:R-:W-:Y:S01]  /*2970*/  IMAD R22, R101, R14, RZ ;  /* 0x0000000e65167224 */ /* 0x022fe200078e02ff */
[----:B------:R-:W-:Y:S01]  /*2980*/  ISETP.GT.AND P3, PT, R100, RZ, P2 ;  /* 0x000000ff6400720c */ /* 0x000fe20001764270 */
[----:B------:R-:W-:Y:S01]  /*2990*/  IMAD.X R91, R19, 0x1, R93, P6 ;  /* 0x00000001135b7824 */ /* 0x000fe200030e065d */
[----:B------:R-:W-:Y:S01]  /*29a0*/  BSSY B1, `(.L_x_42) ;  /* 0x0000008000017945 */ /* 0x000fe20003800000 */
[----:B------:R-:W-:Y:S01]  /*29b0*/  IMAD R31, R31, R13, R22 ;  /* 0x0000000d1f1f7224 */ /* 0x000fe200078e0216 */
[----:B------:R-:W-:Y:S02]  /*29c0*/  IADD3 R22, P1, R24, UR10, RZ ;  /* 0x0000000a18167c10 */ /* 0x000fe4000ff3e0ff */
[----:B------:R-:W-:Y:S02]  /*29d0*/  IADD3 R28, P6, R26, R4, RZ ;  /* 0x000000041a1c7210 */ /* 0x000fe40007fde0ff */
[----:B------:R1:W-:Y:S01]  /*29e0*/  @P5 STG.E desc[UR16][R90.64], R31 ;  /* 0x0000001f5a005986 */ /* 0x0003e2000c101910 */
[----:B------:R-:W-:-:S04]  /*29f0*/  IADD3.X R23, R25, UR11, RZ, P1, !PT ;  /* 0x0000000b19177c10 */ /* 0x000fc80008ffe4ff */
[----:B------:R-:W-:Y:S06]  /*2a00*/  @!P3 BRA `(.L_x_43) ;  /* 0x000000000004b947 */ /* 0x000fec0003800000 */
[----:B------:R2:W5:Y:S02]  /*2a10*/  LDG.E.LTC128B R101, desc[UR16][R22.64] ;  /* 0x0000001016657981 */ /* 0x000564000c1e1920 */
.L_x_43:
[----:B------:R-:W-:Y:S05]  /*2a20*/  BSYNC B1 ;  /* 0x0000000000017941 */ /* 0x000fea0003800000 */
.L_x_42:
[----:B------:R-:W-:Y:S01]  /*2a30*/  ISETP.GT.AND P1, PT, R5, 0x11, PT ;  /* 0x000000110500780c */ /* 0x000fe20003f24270 */
[----:B0----5:R-:W-:Y:S01]  /*2a40*/  IMAD R21, R101, R14, RZ ;  /* 0x0000000e65157224 */ /* 0x021fe200078e02ff */
[----:B------:R-:W-:Y:S01]  /*2a50*/  BSSY B1, `(.L_x_44) ;  /* 0x000000a000017945 */ /* 0x000fe20003800000 */
[----:B------:R-:W-:Y:S01]  /*2a60*/  IMAD.X R29, R27, 0x1, R6, P6 ;  /* 0x000000011b1d7824 */ /* 0x000fe200030e0606 */
[----:B------:R-:W-:Y:S01]  /*2a70*/  ISETP.GT.AND P5, PT, R100, RZ, P1 ;  /* 0x000000ff6400720c */ /* 0x000fe20000fa4270 */
[----:B------:R-:W-:Y:S01]  /*2a80*/  IMAD R21, R32, R13, R21 ;  /* 0x0000000d20157224 */ /* 0x000fe200078e0215 */
[----:B------:R-:W-:-:S04]  /*2a90*/  IADD3 R88, P6, R96, R4, RZ ;  /* 0x0000000460587210 */ /* 0x000fc80007fde0ff */
[----:B------:R0:W-:Y:S01]  /*2aa0*/  @P3 STG.E desc[UR16][R28.64], R21 ;  /* 0x000000151c003986 */ /* 0x0001e2000c101910 */
[----:B------:R-:W-:-:S04]  /*2ab0*/  IADD3 R30, P3, R94, UR10, RZ ;  /* 0x0000000a5e1e7c10 */ /* 0x000fc8000ff7e0ff */
[----:B-1----:R-:W-:Y:S02]  /*2ac0*/  IADD3.X R31, R95, UR11, RZ, P3, !PT ;  /* 0x0000000b5f1f7c10 */ /* 0x002fe40009ffe4ff */
[----:B------:R-:W-:Y:S07]  /*2ad0*/  @!P5 BRA `(.L_x_45) ;  /* 0x000000000004d947 */ /* 0x000fee0003800000 */
[----:B------:R1:W5:Y:S02]  /*2ae0*/  LDG.E.LTC128B R101, desc[UR16][R30.64] ;  /* 0x000000101e657981 */ /* 0x000364000c1e1920 */
.L_x_45:
[----:B------:R-:W-:Y:S05]  /*2af0*/  BSYNC B1 ;  /* 0x0000000000017941 */ /* 0x000fea0003800000 */
.L_x_44:
[----:B-----5:R-:W-:Y:S01]  /*2b00*/  IMAD R32, R101, R14, RZ ;  /* 0x0000000e65207224 */ /* 0x020fe200078e02ff */
[----:B------:R-:W-:Y:S01]  /*2b10*/  ISETP.GT.AND P3, PT, R100, 0x8, P2 ;  /* 0x000000086400780c */ /* 0x000fe20001764270 */
[----:B------:R-:W-:Y:S01]  /*2b20*/  IMAD.X R89, R97, 0x1, R6, P6 ;  /* 0x0000000161597824 */ /* 0x000fe200030e0606 */
[----:B------:R-:W-:Y:S01]  /*2b30*/  IADD3 R24, P2, R24, UR8, RZ ;  /* 0x0000000818187c10 */ /* 0x000fe2000ff5e0ff */
[----:B------:R-:W-:Y:S01]  /*2b40*/  IMAD R33, R33, R13, R32 ;  /* 0x0000000d21217224 */ /* 0x000fe200078e0220 */
[----:B------:R-:W-:Y:S02]  /*2b50*/  BSSY B1, `(.L_x_46) ;  /* 0x0000005000017945 */ /* 0x000fe40003800000 */
[----:B------:R-:W-:Y:S02]  /*2b60*/  IADD3.X R25, R25, UR9, RZ, P2, !PT ;  /* 0x0000000919197c10 */ /* 0x000fe400097fe4ff */
[----:B------:R4:W-:Y:S05]  /*2b70*/  @P5 STG.E desc[UR16][R88.64], R33 ;  /* 0x0000002158005986 */ /* 0x0009ea000c101910 */
[----:B------:R-:W-:Y:S05]  /*2b80*/  @!P3 BRA `(.L_x_47) ;  /* 0x000000000004b947 */ /* 0x000fea0003800000 */
[----:B------:R0:W5:Y:S02]  /*2b90*/  LDG.E.LTC128B R101, desc[UR16][R24.64] ;  /* 0x0000001018657981 */ /* 0x000164000c1e1920 */
.L_x_47:
[----:B------:R-:W-:Y:S05]  /*2ba0*/  BSYNC B1 ;  /* 0x0000000000017941 */ /* 0x000fea0003800000 */
.L_x_46:
[----:B0-----:R-:W-:Y:S01]  /*2bb0*/  IADD3 R24, P5, R20, R26, RZ ;  /* 0x0000001a14187210 */ /* 0x001fe20007fbe0ff */
[----:B-----5:R-:W-:Y:S01]  /*2bc0*/  IMAD R21, R101, R14, RZ ;  /* 0x0000000e65157224 */ /* 0x020fe200078e02ff */
[----:B------:R-:W-:Y:S01]  /*2bd0*/  ISETP.GT.AND P1, PT, R100, 0x8, P1 ;  /* 0x000000086400780c */ /* 0x000fe20000f24270 */
[----:B------:R-:W-:Y:S01]  /*2be0*/  BSSY B1, `(.L_x_48) ;  /* 0x000000a000017945 */ /* 0x000fe20003800000 */
[----:B------:R-:W-:Y:S01]  /*2bf0*/  IADD3 R26, P6, R94, UR8, RZ ;  /* 0x000000085e1a7c10 */ /* 0x000fe2000ffde0ff */
[----:B------:R-:W-:Y:S01]  /*2c00*/  IMAD R21, R34, R13, R21 ;  /* 0x0000000d22157224 */ /* 0x000fe200078e0215 */
[----:B------:R-:W-:Y:S01]  /*2c10*/  ISETP.GT.AND P2, PT, R5, 0x18, PT ;  /* 0x000000180500780c */ /* 0x000fe20003f44270 */
[----:B------:R-:W-:Y:S01]  /*2c20*/  IMAD.X R25, R19, 0x1, R27, P5 ;  /* 0x0000000113197824 */ /* 0x000fe200028e061b */
[----:B------:R-:W-:Y:S02]  /*2c30*/  IADD3 R32, P5, R20, R96, RZ ;  /* 0x0000006014207210 */ /* 0x000fe40007fbe0ff */
[----:B------:R-:W-:-:S02]  /*2c40*/  IADD3.X R27, R95, UR9, RZ, P6, !PT ;  /* 0x000000095f1b7c10 */ /* 0x000fc4000b7fe4ff */
[----:B------:R0:W-:Y:S03]  /*2c50*/  @P3 STG.E desc[UR16][R24.64], R21 ;  /* 0x0000001518003986 */ /* 0x0001e6000c101910 */
[----:B------:R-:W-:Y:S06]  /*2c60*/  @!P1 BRA `(.L_x_49) ;  /* 0x0000000000049947 */ /* 0x000fec0003800000 */
[----:B------:R0:W5:Y:S02]  /*2c70*/  LDG.E.LTC128B R101, desc[UR16][R26.64] ;  /* 0x000000101a657981 */ /* 0x000164000c1e1920 */
.L_x_49:
[----:B------:R-:W-:Y:S05]  /*2c80*/  BSYNC B1 ;  /* 0x0000000000017941 */ /* 0x000fea0003800000 */
.L_x_48:
[----:B0----5:R-:W-:Y:S01]  /*2c90*/  IMAD R24, R101, R14, RZ ;  /* 0x0000000e65187224 */ /* 0x021fe200078e02ff */
[----:B------:R-:W-:Y:S01]  /*2ca0*/  ISETP.GT.AND P3, PT, R100, RZ, P2 ;  /* 0x000000ff6400720c */ /* 0x000fe20001764270 */
[----:B----4-:R-:W-:Y:S01]  /*2cb0*/  IMAD.X R33, R19, 0x1, R97, P5 ;  /* 0x0000000113217824 */ /* 0x010fe200028e0661 */
        /* <DEDUP_REMOVED lines=8> */
.L_x_51:
[----:B------:R-:W-:Y:S05]  /*2d40*/  BSYNC B1 ;  /* 0x0000000000017941 */ /* 0x000fea0003800000 */
.L_x_50:
[----:B------:R-:W-:Y:S01]  /*2d50*/  ISETP.GT.AND P1, PT, R5, 0x19, PT ;  /* 0x000000190500780c */ /* 0x000fe20003f24270 */
[----:B------:R-:W-:Y:S01]  /*2d60*/  IMAD.X R27, R29, 0x1, R6, P5 ;  /* 0x000000011d1b7824 */ /* 0x000fe200028e0606 */
[----:B------:R-:W-:Y:S01]  /*2d70*/  BSSY B1, `(.L_x_52) ;  /* 0x000000a000017945 */ /* 0x000fe20003800000 */
[----:B-----5:R-:W-:Y:S01]  /*2d80*/  IMAD R21, R101, R14, RZ ;  /* 0x0000000e65157224 */ /* 0x020fe200078e02ff */
[----:B------:R-:W-:Y:S02]  /*2d90*/  ISETP.GT.AND P5, PT, R100, RZ, P1 ;  /* 0x000000ff6400720c */ /* 0x000fe40000fa4270 */
[----:B------:R-:W-:Y:S01]  /*2da0*/  IADD3 R34, P6, R88, R4, RZ ;  /* 0x0000000458227210 */ /* 0x000fe20007fde0ff */
[----:B------:R-:W-:-:S05]  /*2db0*/  IMAD R21, R36, R13, R21 ;  /* 0x0000000d24157224 */ /* 0x000fca00078e0215 */
[----:B------:R1:W-:Y:S01]  /*2dc0*/  @P3 STG.E desc[UR16][R26.64], R21 ;  /* 0x000000151a003986 */ /* 0x0003e2000c101910 */
[----:B0-----:R-:W-:-:S04]  /*2dd0*/  IADD3 R32, P3, R30, UR10, RZ ;  /* 0x0000000a1e207c10 */ /* 0x001fc8000ff7e0ff */
[----:B------:R-:W-:Y:S01]  /*2de0*/  IADD3.X R33, R31, UR11, RZ, P3, !PT ;  /* 0x0000000b1f217c10 */ /* 0x000fe20009ffe4ff */
[----:B------:R-:W-:Y:S08]  /*2df0*/  @!P5 BRA `(.L_x_53) ;  /* 0x000000000004d947 */ /* 0x000ff00003800000 */
[----:B------:R0:W5:Y:S02]  /*2e00*/  LDG.E.LTC128B R101, desc[UR16][R32.64] ;  /* 0x0000001020657981 */ /* 0x000164000c1e1920 */
.L_x_53:
[----:B------:R-:W-:Y:S05]  /*2e10*/  BSYNC B1 ;  /* 0x0000000000017941 */ /* 0x000fea0003800000 */
.L_x_52:
[----:B-----5:R-:W-:Y:S01]  /*2e20*/  IMAD R36, R101, R14, RZ ;  /* 0x0000000e65247224 */ /* 0x020fe200078e02ff */
[----:B------:R-:W-:Y:S01]  /*2e30*/  ISETP.GT.AND P3, PT, R100, 0x8, P2 ;  /* 0x000000086400780c */ /* 0x000fe20001764270 */
[----:B------:R-:W-:Y:S01]  /*2e40*/  IMAD.X R35, R89, 0x1, R6, P6 ;  /* 0x0000000159237824 */ /* 0x000fe200030e0606 */
[----:B--2---:R-:W-:Y:S01]  /*2e50*/  IADD3 R22, P2, R22, UR8, RZ ;  /* 0x0000000816167c10 */ /* 0x004fe2000ff5e0ff */
[----:B------:R-:W-:Y:S01]  /*2e60*/  IMAD R37, R37, R13, R36 ;  /* 0x0000000d25257224 */ /* 0x000fe200078e0224 */
[----:B------:R-:W-:Y:S02]  /*2e70*/  BSSY B1, `(.L_x_54) ;  /* 0x0000005000017945 */ /* 0x000fe40003800000 */
[----:B------:R-:W-:Y:S02]  /*2e80*/  IADD3.X R23, R23, UR9, RZ, P2, !PT ;  /* 0x0000000917177c10 */ /* 0x000fe400097fe4ff */
[----:B------:R2:W-:Y:S05]  /*2e90*/  @P5 STG.E desc[UR16][R34.64], R37 ;  /* 0x0000002522005986 */ /* 0x0005ea000c101910 */
[----:B------:R-:W-:Y:S05]  /*2ea0*/  @!P3 BRA `(.L_x_55) ;  /* 0x000000000004b947 */ /* 0x000fea0003800000 */
[----:B------:R0:W5:Y:S02]  /*2eb0*/  LDG.E.LTC128B R101, desc[UR16][R22.64] ;  /* 0x0000001016657981 */ /* 0x000164000c1e1920 */
.L_x_55:
[----:B------:R-:W-:Y:S05]  /*2ec0*/  BSYNC B1 ;  /* 0x0000000000017941 */ /* 0x000fea0003800000 */
.L_x_54:
[----:B0-----:R-:W-:Y:S01]  /*2ed0*/  IADD3 R22, P5, R28, R20, RZ ;  /* 0x000000141c167210 */ /* 0x001fe20007fbe0ff */
[----:B-1---5:R-:W-:Y:S01]  /*2ee0*/  IMAD R21, R101, R14, RZ ;  /* 0x0000000e65157224 */ /* 0x022fe200078e02ff */
        /* <DEDUP_REMOVED lines=11> */
.L_x_57:
[----:B------:R-:W-:Y:S05]  /*2fa0*/  BSYNC B1 ;  /* 0x0000000000017941 */ /* 0x000fea0003800000 */
.L_x_56:
[----:B0----5:R-:W-:Y:S01]  /*2fb0*/  IMAD R22, R101, R14, RZ ;  /* 0x0000000e65167224 */ /* 0x021fe200078e02ff */
[----:B------:R-:W-:Y:S01]  /*2fc0*/  ISETP.GT.AND P3, PT, R100, RZ, P2 ;  /* 0x000000ff6400720c */ /* 0x000fe20001764270 */
[----:B--2---:R-:W-:Y:S01]  /*2fd0*/  IMAD.X R37, R89, 0x1, R19, P5 ;  /* 0x0000000159257824 */ /* 0x004fe200028e0613 */
[----:B------:R-:W-:Y:S01]  /*2fe0*/  BSSY B1, `(.L_x_58) ;  /* 0x0000008000017945 */ /* 0x000fe20003800000 */
[----:B------:R-:W-:Y:S01]  /*2ff0*/  IMAD R39, R39, R13, R22 ;  /* 0x0000000d27277224 */ /* 0x000fe200078e0216 */
[----:B------:R-:W-:Y:S02]  /*3000*/  IADD3 R22, P6, R24, UR10, RZ ;  /* 0x0000000a18167c10 */ /* 0x000fe4000ffde0ff */
[----:B-1----:R-:W-:Y:S02]  /*3010*/  IADD3 R28, P5, R26, R4, RZ ;  /* 0x000000041a1c7210 */ /* 0x002fe40007fbe0ff */
[----:B------:R0:W-:Y:S01]  /*3020*/  @P1 STG.E desc[UR16][R36.64], R39 ;  /* 0x0000002724001986 */ /* 0x0001e2000c101910 */
[----:B------:R-:W-:-:S04]  /*3030*/  IADD3.X R23, R25, UR11, RZ, P6, !PT ;  /* 0x0000000b19177c10 */ /* 0x000fc8000b7fe4ff */
[----:B------:R-:W-:Y:S06]  /*3040*/  @!P3 BRA `(.L_x_59) ;  /* 0x000000000004b947 */ /* 0x000fec0003800000 */
[----:B------:R1:W5:Y:S02]  /*3050*/  LDG.E.LTC128B R101, desc[UR16][R22.64] ;  /* 0x0000001016657981 */ /* 0x000364000c1e1920 */
.L_x_59:
[----:B------:R-:W-:Y:S05]  /*3060*/  BSYNC B1 ;  /* 0x0000000000017941 */ /* 0x000fea0003800000 */
.L_x_58:
[----:B------:R-:W-:Y:S01]  /*3070*/  ISETP.GT.AND P1, PT, R5, 0x21, PT ;  /* 0x000000210500780c */ /* 0x000fe20003f24270 */
[----:B------:R-:W-:Y:S01]  /*3080*/  IMAD.X R29, R27, 0x1, R6, P5 ;  /* 0x000000011b1d7824 */ /* 0x000fe200028e0606 */
[----:B------:R-:W-:Y:S01]  /*3090*/  BSSY B1, `(.L_x_60) ;  /* 0x000000a000017945 */ /* 0x000fe20003800000 */
[----:B-----5:R-:W-:Y:S01]  /*30a0*/  IMAD R21, R101, R14, RZ ;  /* 0x0000000e65157224 */ /* 0x020fe200078e02ff */
[----:B------:R-:W-:Y:S02]  /*30b0*/  ISETP.GT.AND P5, PT, R100, RZ, P1 ;  /* 0x000000ff6400720c */ /* 0x000fe40000fa4270 */
[----:B0-----:R-:W-:Y:S01]  /*30c0*/  IADD3 R36, P6, R34, R4, RZ ;  /* 0x0000000422247210 */ /* 0x001fe20007fde0ff */
[----:B------:R-:W-:-:S05]  /*30d0*/  IMAD R21, R40, R13, R21 ;  /* 0x0000000d28157224 */ /* 0x000fca00078e0215 */
[----:B------:R0:W-:Y:S01]  /*30e0*/  @P3 STG.E desc[UR16][R28.64], R21 ;  /* 0x000000151c003986 */ /* 0x0001e2000c101910 */
[----:B------:R-:W-:-:S04]  /*30f0*/  IADD3 R30, P3, R32, UR10, RZ ;  /* 0x0000000a201e7c10 */ /* 0x000fc8000ff7e0ff */
[----:B------:R-:W-:Y:S01]  /*3100*/  IADD3.X R31, R33, UR11, RZ, P3, !PT ;  /* 0x0000000b211f7c10 */ /* 0x000fe20009ffe4ff */
[----:B------:R-:W-:Y:S08]  /*3110*/  @!P5 BRA `(.L_x_61) ;  /* 0x000000000004d947 */ /* 0x000ff00003800000 */
[----:B------:R2:W5:Y:S02]  /*3120*/  LDG.E.LTC128B R101, desc[UR16][R30.64] ;  /* 0x000000101e657981 */ /* 0x000564000c1e1920 */
.L_x_61:
[----:B------:R-:W-:Y:S05]  /*3130*/  BSYNC B1 ;  /* 0x0000000000017941 */ /* 0x000fea0003800000 */
.L_x_60:
[----:B-----5:R-:W-:Y:S01]  /*3140*/  IMAD R38, R101, R14, RZ ;  /* 0x0000000e65267224 */ /* 0x020fe200078e02ff */
[----:B------:R-:W-:Y:S01]  /*3150*/  ISETP.GT.AND P3, PT, R100, 0x8, P2 ;  /* 0x000000086400780c */ /* 0x000fe20001764270 */
[----:B------:R-:W-:Y:S01]  /*3160*/  IMAD.X R37, R35, 0x1, R6, P6 ;  /* 0x0000000123257824 */ /* 0x000fe200030e0606 */
[----:B----4-:R-:W-:Y:S01]  /*3170*/  IADD3 R24, P2, R24, UR8, RZ ;  /* 0x0000000818187c10 */ /* 0x010fe2000ff5e0ff */
[----:B------:R-:W-:Y:S01]  /*3180*/  IMAD R41, R41, R13, R38 ;  /* 0x0000000d29297224 */ /* 0x000fe200078e0226 */
[----:B------:R-:W-:Y:S02]  /*3190*/  BSSY B1, `(.L_x_62) ;  /* 0x0000005000017945 */ /* 0x000fe40003800000 */
[----:B------:R-:W-:Y:S02]  /*31a0*/  IADD3.X R25, R25, UR9, RZ, P2, !PT ;  /* 0x0000000919197c10 */ /* 0x000fe400097fe4ff */
[----:B------:R4:W-:Y:S05]  /*31b0*/  @P5 STG.E desc[UR16][R36.64], R41 ;  /* 0x0000002924005986 */ /* 0x0009ea000c101910 */
[----:B------:R-:W-:Y:S05]  /*31c0*/  @!P3 BRA `(.L_x_63) ;  /* 0x000000000004b947 */ /* 0x000fea0003800000 */
[----:B------:R0:W5:Y:S02]  /*31d0*/  LDG.E.LTC128B R101, desc[UR16][R24.64] ;  /* 0x0000001018657981 */ /* 0x000164000c1e1920 */
.L_x_63:
[----:B------:R-:W-:Y:S05]  /*31e0*/  BSYNC B1 ;  /* 0x0000000000017941 */ /* 0x000fea0003800000 */
.L_x_62:
        /* <DEDUP_REMOVED lines=13> */
.L_x_65:
[----:B------:R-:W-:Y:S05]  /*32c0*/  BSYNC B1 ;  /* 0x0000000000017941 */ /* 0x000fea0003800000 */
.L_x_64:
[----:B0----5:R-:W-:Y:S01]  /*32d0*/  IMAD R24, R101, R14, RZ ;  /* 0x0000000e65187224 */ /* 0x021fe200078e02ff */
        /* <DEDUP_REMOVED lines=10> */
.L_x_67:
[----:B------:R-:W-:Y:S05]  /*3380*/  BSYNC B1 ;  /* 0x0000000000017941 */ /* 0x000fea0003800000 */
.L_x_66:
        /* <DEDUP_REMOVED lines=8> */
[----:B------:R-:W-:-:S04]  /*3410*/  IADD3 R32, P3, R30, UR10, RZ ;  /* 0x0000000a1e207c10 */ /* 0x000fc8000ff7e0ff */
[----:B------:R-:W-:Y:S01]  /*3420*/  IADD3.X R33, R31, UR11, RZ, P3, !PT ;  /* 0x0000000b1f217c10 */ /* 0x000fe20009ffe4ff */
[----:B------:R-:W-:Y:S08]  /*3430*/  @!P5 BRA `(.L_x_69) ;  /* 0x000000000004d947 */ /* 0x000ff00003800000 */
[----:B------:R0:W5:Y:S02]  /*3440*/  LDG.E.LTC128B R101, desc[UR16][R32.64] ;  /* 0x0000001020657981 */ /* 0x000164000c1e1920 */
.L_x_69:
[----:B------:R-:W-:Y:S05]  /*3450*/  BSYNC B1 ;  /* 0x0000000000017941 */ /* 0x000fea0003800000 */
.L_x_68:
[----:B0----5:R-:W-:Y:S01]  /*3460*/  IMAD R38, R101, R14, RZ ;  /* 0x0000000e65267224 */ /* 0x021fe200078e02ff */
[----:B------:R-:W-:Y:S01]  /*3470*/  ISETP.GT.AND P3, PT, R100, 0x8, P2 ;  /* 0x000000086400780c */ /* 0x000fe20001764270 */
[----:B------:R-:W-:Y:S01]  /*3480*/  IMAD.X R35, R37, 0x1, R6, P6 ;  /* 0x0000000125237824 */ /* 0x000fe200030e0606 */
[----:B-1----:R-:W-:Y:S01]  /*3490*/  IADD3 R22, P2, R22, UR8, RZ ;  /* 0x0000000816167c10 */ /* 0x002fe2000ff5e0ff */
[----:B------:R-:W-:Y:S01]  /*34a0*/  IMAD R45, R45, R13, R38 ;  /* 0x0000000d2d2d7224 */ /* 0x000fe200078e0226 */
[----:B------:R-:W-:Y:S02]  /*34b0*/  BSSY B1, `(.L_x_70) ;  /* 0x0000005000017945 */ /* 0x000fe40003800000 */
[----:B------:R-:W-:Y:S02]  /*34c0*/  IADD3.X R23, R23, UR9, RZ, P2, !PT ;  /* 0x0000000917177c10 */ /* 0x000fe400097fe4ff */
[----:B------:R0:W-:Y:S05]  /*34d0*/  @P5 STG.E desc[UR16][R34.64], R45 ;  /* 0x0000002d22005986 */ /* 0x0001ea000c101910 */
[----:B------:R-:W-:Y:S05]  /*34e0*/  @!P3 BRA `(.L_x_71) ;  /* 0x000000000004b947 */ /* 0x000fea0003800000 */
[----:B------:R1:W5:Y:S02]  /*34f0*/  LDG.E.LTC128B R101, desc[UR16][R22.64] ;  /* 0x0000001016657981 */ /* 0x000364000c1e1920 */
.L_x_71:
[----:B------:R-:W-:Y:S05]  /*3500*/  BSYNC B1 ;  /* 0x0000000000017941 */ /* 0x000fea0003800000 */
.L_x_70:
[----:B-1----:R-:W-:Y:S01]  /*3510*/  IADD3 R22, P5, R28, R20, RZ ;  /* 0x000000141c167210 */ /* 0x002fe20007fbe0ff */
        /* <DEDUP_REMOVED lines=12> */
.L_x_73:
[----:B------:R-:W-:Y:S05]  /*35e0*/  BSYNC B1 ;  /* 0x0000000000017941 */ /* 0x000fea0003800000 */
.L_x_72:
[----:B-1---5:R-:W-:Y:S01]  /*35f0*/  IMAD R22, R101, R14, RZ ;  /* 0x0000000e65167224 */ /* 0x022fe200078e02ff */
[----:B------:R-:W-:Y:S01]  /*3600*/  ISETP.GT.AND P3, PT, R100, RZ, P2 ;  /* 0x000000ff6400720c */ /* 0x000fe20001764270 */
[----:B------:R-:W-:Y:S01]  /*3610*/  IMAD.X R39, R37, 0x1, R19, P5 ;  /* 0x0000000125277824 */ /* 0x000fe200028e0613 */
[----:B------:R-:W-:Y:S01]  /*3620*/  BSSY B1, `(.L_x_74) ;  /* 0x0000008000017945 */ /* 0x000fe20003800000 */
[----:B------:R-:W-:Y:S01]  /*3630*/  IMAD R47, R47, R13, R22 ;  /* 0x0000000d2f2f7224 */ /* 0x000fe200078e0216 */
[----:B------:R-:W-:Y:S02]  /*3640*/  IADD3 R22, P6, R24, UR10, RZ ;  /* 0x0000000a18167c10 */ /* 0x000fe4000ffde0ff */
[----:B0-----:R-:W-:Y:S02]  /*3650*/  IADD3 R28, P5, R26, R4, RZ ;  /* 0x000000041a1c7210 */ /* 0x001fe40007fbe0ff */
[----:B------:R0:W-:Y:S01]  /*3660*/  @P1 STG.E desc[UR16][R38.64], R47 ;  /* 0x0000002f26001986 */ /* 0x0001e2000c101910 */
[----:B------:R-:W-:-:S04]  /*3670*/  IADD3.X R23, R25, UR11, RZ, P6, !PT ;  /* 0x0000000b19177c10 */ /* 0x000fc8000b7fe4ff */
[----:B------:R-:W-:Y:S06]  /*3680*/  @!P3 BRA `(.L_x_75) ;  /* 0x000000000004b947 */ /* 0x000fec0003800000 */
[----:B------:R1:W5:Y:S02]  /*3690*/  LDG.E.LTC128B R101, desc[UR16][R22.64] ;  /* 0x0000001016657981 */ /* 0x000364000c1e1920 */
.L_x_75:
[----:B------:R-:W-:Y:S05]  /*36a0*/  BSYNC B1 ;  /* 0x0000000000017941 */ /* 0x000fea0003800000 */
.L_x_74:
[----:B------:R-:W-:Y:S01]  /*36b0*/  ISETP.GT.AND P1, PT, R5, 0x31, PT ;  /* 0x000000310500780c */ /* 0x000fe20003f24270 */
[----:B------:R-:W-:Y:S01]  /*36c0*/  IMAD.X R29, R27, 0x1, R6, P5 ;  /* 0x000000011b1d7824 */ /* 0x000fe200028e0606 */
[----:B------:R-:W-:Y:S01]  /*36d0*/  BSSY B1, `(.L_x_76) ;  /* 0x000000a000017945 */ /* 0x000fe20003800000 */
[----:B-----5:R-:W-:Y:S01]  /*36e0*/  IMAD R21, R101, R14, RZ ;  /* 0x0000000e65157224 */ /* 0x020fe200078e02ff */
[----:B------:R-:W-:Y:S02]  /*36f0*/  ISETP.GT.AND P5, PT, R100, RZ, P1 ;  /* 0x000000ff6400720c */ /* 0x000fe40000fa4270 */
[----:B----4-:R-:W-:Y:S01]  /*3700*/  IADD3 R36, P6, R34, R4, RZ ;  /* 0x0000000422247210 */ /* 0x010fe20007fde0ff */
[----:B------:R-:W-:-:S05]  /*3710*/  IMAD R21, R48, R13, R21 ;  /* 0x0000000d30157224 */ /* 0x000fca00078e0215 */
[----:B------:R4:W-:Y:S01]  /*3720*/  @P3 STG.E desc[UR16][R28.64], R21 ;  /* 0x000000151c003986 */ /* 0x0009e2000c101910 */
[----:B--2---:R-:W-:-:S04]  /*3730*/  IADD3 R30, P3, R32, UR10, RZ ;  /* 0x0000000a201e7c10 */ /* 0x004fc8000ff7e0ff */
[----:B------:R-:W-:Y:S01]  /*3740*/  IADD3.X R31, R33, UR11, RZ, P3, !PT ;  /* 0x0000000b211f7c10 */ /* 0x000fe20009ffe4ff */
[----:B------:R-:W-:Y:S08]  /*3750*/  @!P5 BRA `(.L_x_77) ;  /* 0x000000000004d947 */ /* 0x000ff00003800000 */
[----:B------:R2:W5:Y:S02]  /*3760*/  LDG.E.LTC128B R101, desc[UR16][R30.64] ;  /* 0x000000101e657981 */ /* 0x000564000c1e1920 */
.L_x_77:
[----:B------:R-:W-:Y:S05]  /*3770*/  BSYNC B1 ;  /* 0x0000000000017941 */ /* 0x000fea0003800000 */
.L_x_76:
[----:B0----5:R-:W-:Y:S01]  /*3780*/  IMAD R38, R101, R14, RZ ;  /* 0x0000000e65267224 */ /* 0x021fe200078e02ff */
        /* <DEDUP_REMOVED lines=9> */
.L_x_79:
[----:B------:R-:W-:Y:S05]  /*3820*/  BSYNC B1 ;  /* 0x0000000000017941 */ /* 0x000fea0003800000 */
.L_x_78:
[----:B0-----:R-:W-:Y:S01]  /*3830*/  IADD3 R24, P5, R26, R20, RZ ;  /* 0x000000141a187210 */ /* 0x001fe20007fbe0ff */
[----:B----45:R-:W-:Y:S01]  /*3840*/  IMAD R21, R101, R14, RZ ;  /* 0x0000000e65157224 */ /* 0x030fe200078e02ff */
        /* <DEDUP_REMOVED lines=11> */
.L_x_81:
[----:B------:R-:W-:Y:S05]  /*3900*/  BSYNC B1 ;  /* 0x0000000000017941 */ /* 0x000fea0003800000 */
.L_x_80:
[----:B0----5:R-:W-:Y:S01]  /*3910*/  IMAD R24, R101, R14, RZ ;  /* 0x0000000e65187224 */ /* 0x021fe200078e02ff */
[----:B------:R-:W-:Y:S01]  /*3920*/  ISETP.GT.AND P3, PT, R100, RZ, P2 ;  /* 0x000000ff6400720c */ /* 0x000fe20001764270 */
[----:B------:R-:W-:Y:S01]  /*3930*/  IMAD.X R39, R35, 0x1, R19, P5 ;  /* 0x0000000123277824 */ /* 0x000fe200028e0613 */
[----:B------:R-:W-:Y:S01]  /*3940*/  BSSY B1, `(.L_x_82) ;  /* 0x0000008000017945 */ /* 0x000fe20003800000 */
[----:B------:R-:W-:Y:S01]  /*3950*/  IMAD R51, R51, R13, R24 ;  /* 0x0000000d33337224 */ /* 0x000fe200078e0218 */
[----:B------:R-:W-:Y:S02]  /*3960*/  IADD3 R24, P6, R22, UR10, RZ ;  /* 0x0000000a16187c10 */ /* 0x000fe4000ffde0ff */
[----:B----4-:R-:W-:Y:S02]  /*3970*/  IADD3 R26, P5, R28, R4, RZ ;  /* 0x000000041c1a7210 */ /* 0x010fe40007fbe0ff */
[----:B------:R0:W-:Y:S01]  /*3980*/  @P1 STG.E desc[UR16][R38.64], R51 ;  /* 0x0000003326001986 */ /* 0x0001e2000c101910 */
[----:B------:R-:W-:-:S04]  /*3990*/  IADD3.X R25, R23, UR11, RZ, P6, !PT ;  /* 0x0000000b17197c10 */ /* 0x000fc8000b7fe4ff */
[----:B------:R-:W-:Y:S06]  /*39a0*/  @!P3 BRA `(.L_x_83) ;  /* 0x000000000004b947 */ /* 0x000fec0003800000 */
[----:B------:R4:W5:Y:S02]  /*39b0*/  LDG.E.LTC128B R101, desc[UR16][R24.64] ;  /* 0x0000001018657981 */ /* 0x000964000c1e1920 */
.L_x_83:
[----:B------:R-:W-:Y:S05]  /*39c0*/  BSYNC B1 ;  /* 0x0000000000017941 */ /* 0x000fea0003800000 */
.L_x_82:
        /* <DEDUP_REMOVED lines=12> */
.L_x_85:
[----:B------:R-:W-:Y:S05]  /*3a90*/  BSYNC B1 ;  /* 0x0000000000017941 */ /* 0x000fea0003800000 */
.L_x_84:
        /* <DEDUP_REMOVED lines=10> */
.L_x_87:
[----:B------:R-:W-:Y:S05]  /*3b40*/  BSYNC B1 ;  /* 0x0000000000017941 */ /* 0x000fea0003800000 */
.L_x_86:
        /* <DEDUP_REMOVED lines=13> */
.L_x_89:
[----:B------:R-:W-:Y:S05]  /*3c20*/  BSYNC B1 ;  /* 0x0000000000017941 */ /* 0x000fea0003800000 */
.L_x_88:
        /* <DEDUP_REMOVED lines=11> */
.L_x_91:
[----:B------:R-:W-:Y:S05]  /*3ce0*/  BSYNC B1 ;  /* 0x0000000000017941 */ /* 0x000fea0003800000 */
.L_x_90:
        /* <DEDUP_REMOVED lines=8> */
[----:B--2---:R-:W-:-:S04]  /*3d70*/  IADD3 R30, P3, R32, UR10, RZ ;  /* 0x0000000a201e7c10 */ /* 0x004fc8000ff7e0ff */
[----:B------:R-:W-:Y:S01]  /*3d80*/  IADD3.X R31, R33, UR11, RZ, P3, !PT ;  /* 0x0000000b211f7c10 */ /* 0x000fe20009ffe4ff */
[----:B------:R-:W-:Y:S08]  /*3d90*/  @!P5 BRA `(.L_x_93) ;  /* 0x000000000004d947 */ /* 0x000ff00003800000 */
[----:B------:R2:W5:Y:S02]  /*3da0*/  LDG.E.LTC128B R101, desc[UR16][R30.64] ;  /* 0x000000101e657981 */ /* 0x000564000c1e1920 */
.L_x_93:
[----:B------:R-:W-:Y:S05]  /*3db0*/  BSYNC B1 ;  /* 0x0000000000017941 */ /* 0x000fea0003800000 */
.L_x_92:
[----:B0----5:R-:W-:Y:S01]  /*3dc0*/  IMAD R38, R101, R14, RZ ;  /* 0x0000000e65267224 */ /* 0x021fe200078e02ff */
        /* <DEDUP_REMOVED lines=9> */
.L_x_95:
[----:B------:R-:W-:Y:S05]  /*3e60*/  BSYNC B1 ;  /* 0x0000000000017941 */ /* 0x000fea0003800000 */
.L_x_94:
[----:B----4-:R-:W-:Y:S01]  /*3e70*/  IADD3 R24, P5, R26, R20, RZ ;  /* 0x000000141a187210 */ /* 0x010fe20007fbe0ff */
        /* <DEDUP_REMOVED lines=12> */
.L_x_97:
[----:B------:R-:W-:Y:S05]  /*3f40*/  BSYNC B1 ;  /* 0x0000000000017941 */ /* 0x000fea0003800000 */
.L_x_96:
[----:B----45:R-:W-:Y:S01]  /*3f50*/  IMAD R24, R101, R14, RZ ;  /* 0x0000000e65187224 */ /* 0x030fe200078e02ff */
        /* <DEDUP_REMOVED lines=10> */
.L_x_99:
[----:B------:R-:W-:Y:S05]  /*4000*/  BSYNC B1 ;  /* 0x0000000000017941 */ /* 0x000fea0003800000 */
.L_x_98:
        /* <DEDUP_REMOVED lines=12> */
.L_x_101:
[----:B------:R-:W-:Y:S05]  /*40d0*/  BSYNC B1 ;  /* 0x0000000000017941 */ /* 0x000fea0003800000 */
.L_x_100:
        /* <DEDUP_REMOVED lines=10> */
.L_x_103:
[----:B------:R-:W-:Y:S05]  /*4180*/  BSYNC B1 ;  /* 0x0000000000017941 */ /* 0x000fea0003800000 */
.L_x_102:
        /* <DEDUP_REMOVED lines=13> */
.L_x_105:
[----:B------:R-:W-:Y:S05]  /*4260*/  BSYNC B1 ;  /* 0x0000000000017941 */ /* 0x000fea0003800000 */
.L_x_104:
        /* <DEDUP_REMOVED lines=11> */
.L_x_107:
[----:B------:R-:W-:Y:S05]  /*4320*/  BSYNC B1 ;  /* 0x0000000000017941 */ /* 0x000fea0003800000 */
.L_x_106:
        /* <DEDUP_REMOVED lines=12> */
.L_x_109:
[----:B------:R-:W-:Y:S05]  /*43f0*/  BSYNC B1 ;  /* 0x0000000000017941 */ /* 0x000fea0003800000 */
.L_x_108:
        /* <DEDUP_REMOVED lines=10> */
.L_x_111:
[----:B------:R-:W-:Y:S05]  /*44a0*/  BSYNC B1 ;  /* 0x0000000000017941 */ /* 0x000fea0003800000 */
.L_x_110:
        /* <DEDUP_REMOVED lines=13> */
.L_x_113:
[----:B------:R-:W-:Y:S05]  /*4580*/  BSYNC B1 ;  /* 0x0000000000017941 */ /* 0x000fea0003800000 */
.L_x_112:
        /* <DEDUP_REMOVED lines=11> */
.L_x_115:
[----:B------:R-:W-:Y:S05]  /*4640*/  BSYNC B1 ;  /* 0x0000000000017941 */ /* 0x000fea0003800000 */
.L_x_114:
        /* <DEDUP_REMOVED lines=12> */
.L_x_117:
[----:B------:R-:W-:Y:S05]  /*4710*/  BSYNC B1 ;  /* 0x0000000000017941 */ /* 0x000fea0003800000 */
.L_x_116:
        /* <DEDUP_REMOVED lines=10> */
.L_x_119:
[----:B------:R-:W-:Y:S05]  /*47c0*/  BSYNC B1 ;  /* 0x0000000000017941 */ /* 0x000fea0003800000 */
.L_x_118:
        /* <DEDUP_REMOVED lines=13> */
.L_x_121:
[----:B------:R-:W-:Y:S05]  /*48a0*/  BSYNC B1 ;  /* 0x0000000000017941 */ /* 0x000fea0003800000 */
.L_x_120:
        /* <DEDUP_REMOVED lines=11> */
.L_x_123:
[----:B------:R-:W-:Y:S05]  /*4960*/  BSYNC B1 ;  /* 0x0000000000017941 */ /* 0x000fea0003800000 */
.L_x_122:
        /* <DEDUP_REMOVED lines=12> */
.L_x_125:
[----:B------:R-:W-:Y:S05]  /*4a30*/  BSYNC B1 ;  /* 0x0000000000017941 */ /* 0x000fea0003800000 */
.L_x_124:
        /* <DEDUP_REMOVED lines=10> */
.L_x_127:
[----:B------:R-:W-:Y:S05]  /*4ae0*/  BSYNC B1 ;  /* 0x0000000000017941 */ /* 0x000fea0003800000 */
.L_x_126:
        /* <DEDUP_REMOVED lines=13> */
.L_x_129:
[----:B------:R-:W-:Y:S05]  /*4bc0*/  BSYNC B1 ;  /* 0x0000000000017941 */ /* 0x000fea0003800000 */
.L_x_128:
        /* <DEDUP_REMOVED lines=11> */
.L_x_131:
[----:B------:R-:W-:Y:S05]  /*4c80*/  BSYNC B1 ;  /* 0x0000000000017941 */ /* 0x000fea0003800000 */
.L_x_130:
        /* <DEDUP_REMOVED lines=12> */
.L_x_133:
[----:B------:R-:W-:Y:S05]  /*4d50*/  BSYNC B1 ;  /* 0x0000000000017941 */ /* 0x000fea0003800000 */
.L_x_132:
        /* <DEDUP_REMOVED lines=10> */
.L_x_135:
[----:B------:R-:W-:Y:S05]  /*4e00*/  BSYNC B1 ;  /* 0x0000000000017941 */ /* 0x000fea0003800000 */
.L_x_134:
        /* <DEDUP_REMOVED lines=13> */
.L_x_137:
[----:B------:R-:W-:Y:S05]  /*4ee0*/  BSYNC B1 ;  /* 0x0000000000017941 */ /* 0x000fea0003800000 */
.L_x_136:
        /* <DEDUP_REMOVED lines=11> */
.L_x_139:
[----:B------:R-:W-:Y:S05]  /*4fa0*/  BSYNC B1 ;  /* 0x0000000000017941 */ /* 0x000fea0003800000 */
.L_x_138:
[----:B------:R-:W-:Y:S01]  /*4fb0*/  ISETP.GT.AND P2, PT, R5, 0x71, PT ;  /* 0x000000710500780c */ /* 0x000fe20003f44270 */
[----:B-----5:R-:W-:Y:S01]  /*4fc0*/  IMAD R21, R101, R14, RZ ;  /* 0x0000000e65157224 */ /* 0x020fe200078e02ff */
[----:B------:R-:W-:Y:S01]  /*4fd0*/  BSSY B1, `(.L_x_140) ;  /* 0x000000a000017945 */ /* 0x000fe20003800000 */
[----:B------:R-:W-:Y:S01]  /*4fe0*/  IMAD.X R29, R27, 0x1, R6, P5 ;  /* 0x000000011b1d7824 */ /* 0x000fe200028e0606 */
[----:B------:R-:W-:Y:S01]  /*4ff0*/  ISETP.GT.AND P1, PT, R100, RZ, P2 ;  /* 0x000000ff6400720c */ /* 0x000fe20001724270 */
[----:B------:R-:W-:Y:S01]  /*5000*/  IMAD R21, R80, R13, R21 ;  /* 0x0000000d50157224 */ /* 0x000fe200078e0215 */
[----:B------:R-:W-:-:S04]  /*5010*/  IADD3 R36, P5, R34, R4, RZ ;  /* 0x0000000422247210 */ /* 0x000fc80007fbe0ff */
[----:B------:R0:W-:Y:S01]  /*5020*/  @P6 STG.E desc[UR16][R28.64], R21 ;  /* 0x000000151c006986 */ /* 0x0001e2000c101910 */
[----:B--2---:R-:W-:-:S04]  /*5030*/  IADD3 R30, P6, R32, UR10, RZ ;  /* 0x0000000a201e7c10 */ /* 0x004fc8000ffde0ff */
[----:B------:R-:W-:Y:S02]  /*5040*/  IADD3.X R31, R33, UR11, RZ, P6, !PT ;  /* 0x0000000b211f7c10 */ /* 0x000fe4000b7fe4ff */
[----:B------:R-:W-:Y:S07]  /*5050*/  @!P1 BRA `(.L_x_141) ;  /* 0x0000000000049947 */ /* 0x000fee0003800000 */
[----:B------:R2:W5:Y:S02]  /*5060*/  LDG.E.LTC128B R101, desc[UR16][R30.64] ;  /* 0x000000101e657981 */ /* 0x000564000c1e1920 */
.L_x_141:
[----:B------:R-:W-:Y:S05]  /*5070*/  BSYNC B1 ;  /* 0x0000000000017941 */ /* 0x000fea0003800000 */
.L_x_140:
        /* <DEDUP_REMOVED lines=10> */
.L_x_143:
[----:B------:R-:W-:Y:S05]  /*5120*/  BSYNC B1 ;  /* 0x0000000000017941 */ /* 0x000fea0003800000 */
.L_x_142:
        /* <DEDUP_REMOVED lines=13> */
.L_x_145:
[----:B------:R-:W-:Y:S05]  /*5200*/  BSYNC B1 ;  /* 0x0000000000017941 */ /* 0x000fea0003800000 */
.L_x_144:
[----:B----45:R-:W-:Y:S01]  /*5210*/  IMAD R24, R101, R14, RZ ;  /* 0x0000000e65187224 */ /* 0x030fe200078e02ff */
[----:B------:R-:W-:Y:S01]  /*5220*/  ISETP.GT.AND P6, PT, R100, RZ, P1 ;  /* 0x000000ff6400720c */ /* 0x000fe20000fc4270 */
[----:B------:R-:W-:Y:S01]  /*5230*/  IMAD.X R39, R35, 0x1, R19, P5 ;  /* 0x0000000123277824 */ /* 0x000fe200028e0613 */
[----:B------:R-:W-:Y:S01]  /*5240*/  BSSY B1, `(.L_x_146) ;  /* 0x0000008000017945 */ /* 0x000fe20003800000 */
[----:B------:R-:W-:Y:S01]  /*5250*/  IMAD R83, R83, R13, R24 ;  /* 0x0000000d53537224 */ /* 0x000fe200078e0218 */
[----:B0-----:R-:W-:-:S04]  /*5260*/  IADD3 R26, P3, R28, R4, RZ ;  /* 0x000000041c1a7210 */ /* 0x001fc80007f7e0ff */
[----:B------:R0:W-:Y:S05]  /*5270*/  @P2 STG.E desc[UR16][R38.64], R83 ;  /* 0x0000005326002986 */ /* 0x0001ea000c101910 */
[----:B------:R-:W-:Y:S05]  /*5280*/  @!P6 BRA `(.L_x_147) ;  /* 0x00000000000ce947 */ /* 0x000fea0003800000 */
[----:B------:R-:W-:-:S04]  /*5290*/  IADD3 R24, P2, R22, UR10, RZ ;  /* 0x0000000a16187c10 */ /* 0x000fc8000ff5e0ff */
[----:B------:R-:W-:-:S05]  /*52a0*/  IADD3.X R25, R23, UR11, RZ, P2, !PT ;  /* 0x0000000b17197c10 */ /* 0x000fca00097fe4ff */
[----:B------:R4:W5:Y:S04]  /*52b0*/  LDG.E.LTC128B R101, desc[UR16][R24.64] ;  /* 0x0000001018657981 */ /* 0x000968000c1e1920 */
.L_x_147:
[----:B------:R-:W-:Y:S05]  /*52c0*/  BSYNC B1 ;  /* 0x0000000000017941 */ /* 0x000fea0003800000 */
.L_x_146:
[----:B------:R-:W-:Y:S01]  /*52d0*/  ISETP.GT.AND P2, PT, R5, 0x79, PT ;  /* 0x000000790500780c */ /* 0x000fe20003f44270 */
[----:B-----5:R-:W-:Y:S01]  /*52e0*/  IMAD R21, R101, R14, RZ ;  /* 0x0000000e65157224 */ /* 0x020fe200078e02ff */
[----:B------:R-:W-:Y:S01]  /*52f0*/  BSSY B1, `(.L_x_148) ;  /* 0x000000a000017945 */ /* 0x000fe20003800000 */
[----:B------:R-:W-:Y:S01]  /*5300*/  IMAD.X R27, R29, 0x1, R6, P3 ;  /* 0x000000011d1b7824 */ /* 0x000fe200018e0606 */
[----:B------:R-:W-:Y:S01]  /*5310*/  ISETP.GT.AND P5, PT, R100, RZ, P2 ;  /* 0x000000ff6400720c */ /* 0x000fe200017a4270 */
[----:B------:R-:W-:Y:S01]  /*5320*/  IMAD R21, R84, R13, R21 ;  /* 0x0000000d54157224 */ /* 0x000fe200078e0215 */
[----:B----4-:R-:W-:-:S04]  /*5330*/  IADD3 R24, P3, R36, R4, RZ ;  /* 0x0000000424187210 */ /* 0x010fc80007f7e0ff */
[----:B------:R4:W-:Y:S01]  /*5340*/  @P6 STG.E desc[UR16][R26.64], R21 ;  /* 0x000000151a006986 */ /* 0x0009e2000c101910 */
[----:B------:R-:W-:-:S04]  /*5350*/  IADD3 R4, P6, R30, UR10, RZ ;  /* 0x0000000a1e047c10 */ /* 0x000fc8000ffde0ff */
[----:B------:R-:W-:Y:S02]  /*5360*/  IADD3.X R5, R31, UR11, RZ, P6, !PT ;  /* 0x0000000b1f057c10 */ /* 0x000fe4000b7fe4ff */
[----:B------:R-:W-:Y:S07]  /*5370*/  @!P5 BRA `(.L_x_149) ;  /* 0x000000000004d947 */ /* 0x000fee0003800000 */
[----:B------:R0:W5:Y:S02]  /*5380*/  LDG.E.LTC128B R101, desc[UR16][R4.64] ;  /* 0x0000001004657981 */ /* 0x000164000c1e1920 */
.L_x_149:
[----:B------:R-:W-:Y:S05]  /*5390*/  BSYNC B1 ;  /* 0x0000000000017941 */ /* 0x000fea0003800000 */
.L_x_148:
[----:B0----5:R-:W-:Y:S01]  /*53a0*/  IMAD R4, R101, R14, RZ ;  /* 0x0000000e65047224 */ /* 0x021fe200078e02ff */
[----:B------:R-:W-:Y:S01]  /*53b0*/  ISETP.GT.AND P1, PT, R100, 0x8, P1 ;  /* 0x000000086400780c */ /* 0x000fe20000f24270 */
        /* <DEDUP_REMOVED lines=9> */
.L_x_151:
[----:B------:R-:W-:Y:S05]  /*5450*/  BSYNC B1 ;  /* 0x0000000000017941 */ /* 0x000fea0003800000 */
.L_x_150:
[----:B------:R-:W-:Y:S01]  /*5460*/  ISETP.GT.AND P2, PT, R100, 0x8, P2 ;  /* 0x000000086400780c */ /* 0x000fe20001744270 */
[----:B----45:R-:W-:Y:S01]  /*5470*/  IMAD R4, R101, R14, RZ ;  /* 0x0000000e65047224 */ /* 0x030fe200078e02ff */
[----:B------:R-:W-:Y:S01]  /*5480*/  BSSY B1, `(.L_x_152) ;  /* 0x0000008000017945 */ /* 0x000fe20003800000 */
[----:B------:R-:W-:Y:S02]  /*5490*/  IMAD.X R27, R29, 0x1, R19, P6 ;  /* 0x000000011d1b7824 */ /* 0x000fe400030e0613 */
[----:B------:R-:W-:-:S05]  /*54a0*/  IMAD R21, R86, R13, R4 ;  /* 0x0000000d56157224 */ /* 0x000fca00078e0204 */
[----:B------:R4:W-:Y:S01]  /*54b0*/  @P1 STG.E desc[UR16][R26.64], R21 ;  /* 0x000000151a001986 */ /* 0x0009e2000c101910 */
[----:B------:R-:W-:-:S04]  /*54c0*/  IADD3 R4, P1, R30, UR8, RZ ;  /* 0x000000081e047c10 */ /* 0x000fc8000ff3e0ff */
[----:B------:R-:W-:Y:S01]  /*54d0*/  IADD3.X R5, R31, UR9, RZ, P1, !PT ;  /* 0x000000091f057c10 */ /* 0x000fe20008ffe4ff */
[----:B------:R-:W-:Y:S08]  /*54e0*/  @!P2 BRA `(.L_x_153) ;  /* 0x000000000004a947 */ /* 0x000ff00003800000 */
[----:B------:R0:W5:Y:S02]  /*54f0*/  LDG.E.LTC128B R101, desc[UR16][R4.64] ;  /* 0x0000001004657981 */ /* 0x000164000c1e1920 */
.L_x_153:
[----:B------:R-:W-:Y:S05]  /*5500*/  BSYNC B1 ;  /* 0x0000000000017941 */ /* 0x000fea0003800000 */
.L_x_152:
[----:B------:R-:W-:Y:S05]  /*5510*/  @!P2 BRA `(.L_x_154) ;  /* 0x000000140094a947 */ /* 0x000fea0003800000 */
[----:B------:R-:W-:Y:S01]  /*5520*/  IADD3 R20, P1, R36, R20, RZ ;  /* 0x0000001424147210 */ /* 0x000fe20007f3e0ff */
[----:B0----5:R-:W-:-:S04]  /*5530*/  IMAD R4, R101, R14, RZ ;  /* 0x0000000e65047224 */ /* 0x021fc800078e02ff */
[----:B----4-:R-:W-:Y:S02]  /*5540*/  IMAD.X R21, R37, 0x1, R19, P1 ;  /* 0x0000000125157824 */ /* 0x010fe400008e0613 */
[----:B------:R-:W-:-:S05]  /*5550*/  IMAD R87, R87, R13, R4 ;  /* 0x0000000d57577224 */ /* 0x000fca00078e0204 */
[----:B------:R0:W-:Y:S01]  /*5560*/  STG.E desc[UR16][R20.64], R87 ;  /* 0x0000005714007986 */ /* 0x0001e2000c101910 */
[----:B------:R-:W-:Y:S05]  /*5570*/  BRA `(.L_x_154) ;  /* 0x00000014007c7947 */ /* 0x000fea0003800000 */
.L_x_31:
[----:B------:R-:W-:Y:S01]  /*5580*/  ISETP.GT.AND P3, PT, R5, 0x1, PT ;  /* 0x000000010500780c */ /* 0x000fe20003f64270 */
[----:B------:R-:W-:Y:S01]  /*5590*/  ULDC.64 UR8, c[0x0][0x6c0] ;  /* 0x0001b00000087ab9 */ /* 0x000fe20000000a00 */
[-C--:B--2---:R-:W-:Y:S01]  /*55a0*/  IMAD R19, R24, R13.reuse, RZ ;  /* 0x0000000d18137224 */ /* 0x084fe200078e02ff */
[----:B------:R-:W-:Y:S01]  /*55b0*/  LEA R22, P6, R102, UR8, 0x2 ;  /* 0x0000000866167c11 */ /* 0x000fe2000f8c10ff */
[-C--:B------:R-:W-:Y:S01]  /*55c0*/  IMAD R21, R25, R13.reuse, RZ ;  /* 0x0000000d19157224 */ /* 0x080fe200078e02ff */
[----:B------:R-:W-:Y:S01]  /*55d0*/  ISETP.GT.AND P1, PT, R100, RZ, P3 ;  /* 0x000000ff6400720c */ /* 0x000fe20001f24270 */
[----:B------:R-:W-:Y:S01]  /*55e0*/  IMAD.SHL.U32 R6, R106, 0x20, RZ ;  /* 0x000000206a067824 */ /* 0x000fe200078e00ff */
[----:B------:R-:W-:Y:S01]  /*55f0*/  LEA.HI.X R23, R102, UR9, R91, 0x2, P6 ;  /* 0x0000000966177c11 */ /* 0x000fe2000b0f145b */
[-C--:B------:R-:W-:Y:S01]  /*5600*/  IMAD R91, R26, R13.reuse, RZ ;  /* 0x0000000d1a5b7224 */ /* 0x080fe200078e02ff */
[----:B------:R-:W-:Y:S01]  /*5610*/  LEA R88, P6, R106, R22, 0x2 ;  /* 0x000000166a587211 */ /* 0x000fe200078c10ff */
[----:B------:R-:W-:Y:S01]  /*5620*/  IMAD R93, R27, R13, RZ ;  /* 0x0000000d1b5d7224 */ /* 0x000fe200078e02ff */
[----:B------:R-:W-:Y:S01]  /*5630*/  ISETP.GT.AND P2, PT, R100, 0x8, P2 ;  /* 0x000000086400780c */ /* 0x000fe20001744270 */
[----:B------:R-:W-:Y:S01]  /*5640*/  @P5 STG.E desc[UR16][R22.64], R19 ;  /* 0x0000001316005986 */ /* 0x000fe2000c101910 */
[--C-:B------:R-:W-:Y:S01]  /*5650*/  LEA.HI.X R89, R106, R23, R107.reuse, 0x2, P6 ;  /* 0x000000176a597211 */ /* 0x100fe200030f146b */
[-C--:B------:R-:W-:Y:S01]  /*5660*/  IMAD R33, R33, R13.reuse, RZ ;  /* 0x0000000d21217224 */ /* 0x080fe200078e02ff */
[----:B------:R-:W-:Y:S01]  /*5670*/  ISETP.GT.AND P3, PT, R100, 0x8, P3 ;  /* 0x000000086400780c */ /* 0x000fe20001f64270 */
[-C--:B------:R-:W-:Y:S01]  /*5680*/  IMAD R35, R35, R13.reuse, RZ ;  /* 0x0000000d23237224 */ /* 0x080fe200078e02ff */
[----:B------:R-:W-:Y:S01]  /*5690*/  SHF.L.U64.HI R4, R106, 0x5, R107 ;  /* 0x000000056a047819 */ /* 0x000fe2000001026b */
[----:B------:R0:W-:Y:S01]  /*56a0*/  @P1 STG.E desc[UR16][R88.64], R21 ;  /* 0x0000001558001986 */ /* 0x0001e2000c101910 */
[----:B------:R-:W-:Y:S01]  /*56b0*/  ISETP.GT.AND P1, PT, R5, 0x8, PT ;  /* 0x000000080500780c */ /* 0x000fe20003f24270 */
[-C--:B------:R-:W-:Y:S01]  /*56c0*/  IMAD R37, R37, R13.reuse, RZ ;  /* 0x0000000d25257224 */ /* 0x080fe200078e02ff */
[-C--:B------:R-:W-:Y:S01]  /*56d0*/  IADD3 R24, P5, R22, R6.reuse, RZ ;  /* 0x0000000616187210 */ /* 0x080fe20007fbe0ff */
[-C--:B------:R-:W-:Y:S01]  /*56e0*/  IMAD R39, R39, R13.reuse, RZ ;  /* 0x0000000d27277224 */ /* 0x080fe200078e02ff */
[----:B------:R-:W-:Y:S01]  /*56f0*/  ISETP.GT.AND P6, PT, R100, RZ, P1 ;  /* 0x000000ff6400720c */ /* 0x000fe20000fc4270 */
[----:B------:R1:W-:Y:S01]  /*5700*/  @P2 STG.E desc[UR16][R22.64+0x20], R91 ;  /* 0x0000205b16002986 */ /* 0x0003e2000c101910 */
[----:B------:R-:W-:Y:S01]  /*5710*/  ISETP.GT.AND P2, PT, R5, 0x9, PT ;  /* 0x000000090500780c */ /* 0x000fe20003f44270 */
[--C-:B------:R-:W-:Y:S01]  /*5720*/  IMAD.X R25, R23, 0x1, R4.reuse, P5 ;  /* 0x0000000117197824 */ /* 0x100fe200028e0604 */
[----:B------:R-:W-:Y:S01]  /*5730*/  IADD3 R26, P5, R88, R6, RZ ;  /* 0x00000006581a7210 */ /* 0x000fe20007fbe0ff */
[----:B------:R2:W-:Y:S01]  /*5740*/  @P3 STG.E desc[UR16][R88.64+0x20], R93 ;  /* 0x0000205d58003986 */ /* 0x0005e2000c101910 */
[----:B------:R-:W-:Y:S01]  /*5750*/  ISETP.GT.AND P3, PT, R100, RZ, P2 ;  /* 0x000000ff6400720c */ /* 0x000fe20001764270 */
[-C--:B0-----:R-:W-:Y:S01]  /*5760*/  IMAD R21, R28, R13.reuse, RZ ;  /* 0x0000000d1c157224 */ /* 0x081fe200078e02ff */
[C---:B------:R-:W-:Y:S01]  /*5770*/  ISETP.GT.AND P1, PT, R100.reuse, 0x8, P1 ;  /* 0x000000086400780c */ /* 0x040fe20000f24270 */
[----:B------:R-:W-:Y:S01]  /*5780*/  IMAD.X R27, R89, 0x1, R4, P5 ;  /* 0x00000001591b7824 */ /* 0x000fe200028e0604 */
[----:B------:R-:W-:Y:S01]  /*5790*/  ISETP.GT.AND P2, PT, R100, 0x8, P2 ;  /* 0x000000086400780c */ /* 0x000fe20001744270 */
[----:B------:R-:W-:-:S02]  /*57a0*/  IMAD R41, R41, R13, RZ ;  /* 0x0000000d29297224 */ /* 0x000fc400078e02ff */
[----:B------:R0:W-:Y:S01]  /*57b0*/  @P6 STG.E desc[UR16][R24.64], R21 ;  /* 0x0000001518006986 */ /* 0x0001e2000c101910 */
[----:B------:R-:W-:Y:S01]  /*57c0*/  IADD3 R20, P6, R6, 0x20, RZ ;  /* 0x0000002006147810 */ /* 0x000fe20007fde0ff */
[-C--:B-1----:R-:W-:Y:S02]  /*57d0*/  IMAD R91, R29, R13.reuse, RZ ;  /* 0x0000000d1d5b7224 */ /* 0x082fe400078e02ff */
[-C--:B--2---:R-:W-:Y:S01]  /*57e0*/  IMAD R93, R31, R13.reuse, RZ ;  /* 0x0000000d1f5d7224 */ /* 0x084fe200078e02ff */
[-C--:B------:R-:W-:Y:S01]  /*57f0*/  IADD3 R22, P5, R22, R20.reuse, RZ ;  /* 0x0000001416167210 */ /* 0x080fe20007fbe0ff */
[----:B------:R-:W-:Y:S01]  /*5800*/  IMAD.X R19, RZ, RZ, R4, P6 ;  /* 0x000000ffff137224 */ /* 0x000fe200030e0604 */
[----:B------:R1:W-:Y:S01]  /*5810*/  @P3 STG.E desc[UR16][R26.64], R91 ;  /* 0x0000005b1a003986 */ /* 0x0003e2000c101910 */
[----:B------:R-:W-:Y:S01]  /*5820*/  ISETP.GT.AND P3, PT, R5, 0x10, PT ;  /* 0x000000100500780c */ /* 0x000fe20003f64270 */
[-C--:B------:R-:W-:Y:S02]  /*5830*/  IMAD R43, R43, R13.reuse, RZ ;  /* 0x0000000d2b2b7224 */ /* 0x080fe400078e02ff */
[----:B------:R-:W-:Y:S01]  /*5840*/  IMAD.X R23, R23, 0x1, R19, P5 ;  /* 0x0000000117177824 */ /* 0x000fe200028e0613 */
[----:B------:R-:W-:Y:S01]  /*5850*/  IADD3 R28, P5, R88, R20, RZ ;  /* 0x00000014581c7210 */ /* 0x000fe20007fbe0ff */
[-C--:B0-----:R-:W-:Y:S01]  /*5860*/  IMAD R21, R30, R13.reuse, RZ ;  /* 0x0000000d1e157224 */ /* 0x081fe200078e02ff */
[----:B------:R-:W-:Y:S01]  /*5870*/  IADD3 R30, P6, R24, R6, RZ ;  /* 0x00000006181e7210 */ /* 0x000fe20007fde0ff */
[----:B------:R-:W-:-:S02]  /*5880*/  IMAD R45, R45, R13, RZ ;  /* 0x0000000d2d2d7224 */ /* 0x000fc400078e02ff */
[----:B------:R-:W-:Y:S01]  /*5890*/  IMAD.X R29, R89, 0x1, R19, P5 ;  /* 0x00000001591d7824 */ /* 0x000fe200028e0613 */
[----:B------:R-:W-:Y:S01]  /*58a0*/  ISETP.GT.AND P5, PT, R100, RZ, P3 ;  /* 0x000000ff6400720c */ /* 0x000fe20001fa4270 */
[----:B------:R0:W-:Y:S01]  /*58b0*/  @P1 STG.E desc[UR16][R22.64], R21 ;  /* 0x0000001516001986 */ /* 0x0001e2000c101910 */
[----:B------:R-:W-:Y:S01]  /*58c0*/  ISETP.GT.AND P1, PT, R5, 0x11, PT ;  /* 0x000000110500780c */ /* 0x000fe20003f24270 */
[--C-:B------:R-:W-:Y:S01]  /*58d0*/  IMAD.X R31, R25, 0x1, R4.reuse, P6 ;  /* 0x00000001191f7824 */ /* 0x100fe200030e0604 */
[----:B------:R-:W-:Y:S01]  /*58e0*/  IADD3 R88, P6, R26, R6, RZ ;  /* 0x000000061a587210 */ /* 0x000fe20007fde0ff */
[----:B------:R2:W-:Y:S01]  /*58f0*/  @P2 STG.E desc[UR16][R28.64], R93 ;  /* 0x0000005d1c002986 */ /* 0x0005e2000c101910 */
[----:B------:R-:W-:Y:S01]  /*5900*/  ISETP.GT.AND P2, PT, R100, RZ, P1 ;  /* 0x000000ff6400720c */ /* 0x000fe20000f44270 */
[-C--:B-1----:R-:W-:Y:S01]  /*5910*/  IMAD R91, R32, R13.reuse, RZ ;  /* 0x0000000d205b7224 */ /* 0x082fe200078e02ff */
[C---:B------:R-:W-:Y:S01]  /*5920*/  ISETP.GT.AND P3, PT, R100.reuse, 0x8, P3 ;  /* 0x000000086400780c */ /* 0x040fe20001f64270 */
[----:B------:R-:W-:Y:S01]  /*5930*/  IMAD.X R89, R27, 0x1, R4, P6 ;  /* 0x000000011b597824 */ /* 0x000fe200030e0604 */
[----:B------:R-:W-:Y:S01]  /*5940*/  ISETP.GT.AND P1, PT, R100, 0x8, P1 ;  /* 0x000000086400780c */ /* 0x000fe20000f24270 */
[----:B------:R-:W-:-:S02]  /*5950*/  IMAD R47, R47, R13, RZ ;  /* 0x0000000d2f2f7224 */ /* 0x000fc400078e02ff */
[----:B------:R-:W-:Y:S01]  /*5960*/  @P5 STG.E desc[UR16][R30.64], R91 ;  /* 0x0000005b1e005986 */ /* 0x000fe2000c101910 */
[-C--:B0-----:R-:W-:Y:S01]  /*5970*/  IADD3 R22, P5, R24, R20.reuse, RZ ;  /* 0x0000001418167210 */ /* 0x081fe20007fbe0ff */
[-C--:B------:R-:W-:Y:S02]  /*5980*/  IMAD R21, R34, R13.reuse, RZ ;  /* 0x0000000d22157224 */ /* 0x080fe400078e02ff */
[-C--:B------:R-:W-:Y:S02]  /*5990*/  IMAD R49, R49, R13.reuse, RZ ;  /* 0x0000000d31317224 */ /* 0x080fe400078e02ff */
[--C-:B------:R-:W-:Y:S01]  /*59a0*/  IMAD.X R23, R25, 0x1, R19.reuse, P5 ;  /* 0x0000000119177824 */ /* 0x100fe200028e0613 */
[----:B------:R-:W-:Y:S01]  /*59b0*/  IADD3 R24, P5, R26, R20, RZ ;  /* 0x000000141a187210 */ /* 0x000fe20007fbe0ff */
[----:B------:R0:W-:Y:S01]  /*59c0*/  @P2 STG.E desc[UR16][R88.64], R33 ;  /* 0x0000002158002986 */ /* 0x0001e2000c101910 */
[----:B------:R-:W-:Y:S01]  /*59d0*/  ISETP.GT.AND P2, PT, R5, 0x18, PT ;  /* 0x000000180500780c */ /* 0x000fe20003f44270 */
[-C--:B------:R-:W-:Y:S01]  /*59e0*/  IMAD R51, R51, R13.reuse, RZ ;  /* 0x0000000d33337224 */ /* 0x080fe200078e02ff */
[-C--:B------:R-:W-:Y:S01]  /*59f0*/  IADD3 R26, P6, R30, R6.reuse, RZ ;  /* 0x000000061e1a7210 */ /* 0x080fe20007fde0ff */
[----:B------:R-:W-:Y:S01]  /*5a00*/  IMAD.X R25, R27, 0x1, R19, P5 ;  /* 0x000000011b197824 */ /* 0x000fe200028e0613 */
[----:B------:R-:W-:Y:S01]  /*5a10*/  ISETP.GT.AND P5, PT, R100, RZ, P2 ;  /* 0x000000ff6400720c */ /* 0x000fe200017a4270 */
[----:B------:R1:W-:Y:S01]  /*5a20*/  @P3 STG.E desc[UR16][R22.64], R21 ;  /* 0x0000001516003986 */ /* 0x0003e2000c101910 */
[----:B------:R-:W-:Y:S01]  /*5a30*/  ISETP.GT.AND P3, PT, R5, 0x19, PT ;  /* 0x000000190500780c */ /* 0x000fe20003f64270 */
[--C-:B------:R-:W-:Y:S01]  /*5a40*/  IMAD.X R27, R31, 0x1, R4.reuse, P6 ;  /* 0x000000011f1b7824 */ /* 0x100fe200030e0604 */
[----:B--2---:R-:W-:Y:S01]  /*5a50*/  IADD3 R28, P6, R88, R6, RZ ;  /* 0x00000006581c7210 */ /* 0x004fe20007fde0ff */
        /* <DEDUP_REMOVED lines=8> */
[----:B-1----:R-:W-:Y:S01]  /*5ae0*/  IADD3 R22, P5, R30, R20, RZ ;  /* 0x000000141e167210 */ /* 0x002fe20007fbe0ff */
[-C--:B------:R-:W-:Y:S01]  /*5af0*/  IMAD R21, R38, R13.reuse, RZ ;  /* 0x0000000d26157224 */ /* 0x080fe200078e02ff */
[----:B------:R-:W-:Y:S01]  /*5b00*/  IADD3 R30, P6, R26, R6, RZ ;  /* 0x000000061a1e7210 */ /* 0x000fe20007fde0ff */
[-C--:B--2---:R-:W-:Y:S02]  /*5b10*/  IMAD R35, R40, R13.reuse, RZ ;  /* 0x0000000d28237224 */ /* 0x084fe400078e02ff */
[--C-:B------:R-:W-:Y:S01]  /*5b20*/  IMAD.X R23, R31, 0x1, R19.reuse, P5 ;  /* 0x000000011f177824 */ /* 0x100fe200028e0613 */
[----:B------:R-:W-:Y:S01]  /*5b30*/  IADD3 R24, P5, R88, R20, RZ ;  /* 0x0000001458187210 */ /* 0x000fe20007fbe0ff */
[----:B------:R-:W-:Y:S01]  /*5b40*/  @P1 STG.E desc[UR16][R28.64], R37 ;  /* 0x000000251c001986 */ /* 0x000fe2000c101910 */
[----:B------:R-:W-:Y:S01]  /*5b50*/  ISETP.GT.AND P1, PT, R5, 0x20, PT ;  /* 0x000000200500780c */ /* 0x000fe20003f24270 */
[--C-:B------:R-:W-:Y:S01]  /*5b60*/  IMAD.X R31, R27, 0x1, R4.reuse, P6 ;  /* 0x000000011b1f7824 */ /* 0x100fe200030e0604 */
[----:B------:R-:W-:Y:S01]  /*5b70*/  IADD3 R32, P6, R28, R6, RZ ;  /* 0x000000061c207210 */ /* 0x000fe20007fde0ff */
[----:B------:R-:W-:Y:S01]  /*5b80*/  IMAD.X R25, R89, 0x1, R19, P5 ;  /* 0x0000000159197824 */ /* 0x000fe200028e0613 */
[C---:B------:R-:W-:Y:S01]  /*5b90*/  ISETP.GT.AND P5, PT, R100.reuse, RZ, P1 ;  /* 0x000000ff6400720c */ /* 0x040fe20000fa4270 */
[----:B------:R1:W-:Y:S01]  /*5ba0*/  @P2 STG.E desc[UR16][R22.64], R21 ;  /* 0x0000001516002986 */ /* 0x0003e2000c101910 */
[----:B------:R-:W-:Y:S01]  /*5bb0*/  ISETP.GT.AND P2, PT, R5, 0x21, PT ;  /* 0x000000210500780c */ /* 0x000fe20003f44270 */
[----:B0-----:R-:W-:Y:S01]  /*5bc0*/  IMAD.X R33, R29, 0x1, R4, P6 ;  /* 0x000000011d217824 */ /* 0x001fe200030e0604 */
[C---:B------:R-:W-:Y:S01]  /*5bd0*/  ISETP.GT.AND P1, PT, R100.reuse, 0x8, P1 ;  /* 0x000000086400780c */ /* 0x040fe20000f24270 */
[----:B------:R0:W-:Y:S01]  /*5be0*/  @P3 STG.E desc[UR16][R24.64], R39 ;  /* 0x0000002718003986 */ /* 0x0001e2000c101910 */
[C---:B------:R-:W-:Y:S01]  /*5bf0*/  ISETP.GT.AND P3, PT, R100.reuse, RZ, P2 ;  /* 0x000000ff6400720c */ /* 0x040fe20001764270 */
[-C--:B------:R-:W-:Y:S01]  /*5c00*/  IMAD R55, R55, R13.reuse, RZ ;  /* 0x0000000d37377224 */ /* 0x080fe200078e02ff */
[----:B------:R-:W-:Y:S01]  /*5c10*/  ISETP.GT.AND P2, PT, R100, 0x8, P2 ;  /* 0x000000086400780c */ /* 0x000fe20001744270 */
[----:B------:R-:W-:-:S02]  /*5c20*/  IMAD R57, R57, R13, RZ ;  /* 0x0000000d39397224 */ /* 0x000fc400078e02ff */
[-C--:B------:R-:W-:Y:S02]  /*5c30*/  IMAD R59, R59, R13.reuse, RZ ;  /* 0x0000000d3b3b7224 */ /* 0x080fe400078e02ff */
[----:B------:R2:W-:Y:S01]  /*5c40*/  @P5 STG.E desc[UR16][R30.64], R35 ;  /* 0x000000231e005986 */ /* 0x0005e2000c101910 */
[----:B-1----:R-:W-:Y:S01]  /*5c50*/  IADD3 R22, P5, R26, R20, RZ ;  /* 0x000000141a167210 */ /* 0x002fe20007fbe0ff */
[-C--:B------:R-:W-:Y:S01]  /*5c60*/  IMAD R21, R42, R13.reuse, RZ ;  /* 0x0000000d2a157224 */ /* 0x080fe200078e02ff */
[----:B------:R-:W-:Y:S01]  /*5c70*/  IADD3 R26, P6, R30, R6, RZ ;  /* 0x000000061e1a7210 */ /* 0x000fe20007fde0ff */
[-C--:B------:R-:W-:Y:S02]  /*5c80*/  IMAD R61, R61, R13.reuse, RZ ;  /* 0x0000000d3d3d7224 */ /* 0x080fe400078e02ff */
[--C-:B------:R-:W-:Y:S01]  /*5c90*/  IMAD.X R23, R27, 0x1, R19.reuse, P5 ;  /* 0x000000011b177824 */ /* 0x100fe200028e0613 */
[----:B0-----:R-:W-:Y:S01]  /*5ca0*/  IADD3 R24, P5, R28, R20, RZ ;  /* 0x000000141c187210 */ /* 0x001fe20007fbe0ff */
[----:B------:R-:W-:Y:S01]  /*5cb0*/  @P3 STG.E desc[UR16][R32.64], R41 ;  /* 0x0000002920003986 */ /* 0x000fe2000c101910 */
[----:B------:R-:W-:Y:S01]  /*5cc0*/  ISETP.GT.AND P3, PT, R5, 0x28, PT ;  /* 0x000000280500780c */ /* 0x000fe20003f64270 */
[--C-:B------:R-:W-:Y:S01]  /*5cd0*/  IMAD.X R27, R31, 0x1, R4.reuse, P6 ;  /* 0x000000011f1b7824 */ /* 0x100fe200030e0604 */
[----:B------:R-:W-:Y:S01]  /*5ce0*/  IADD3 R28, P6, R32, R6, RZ ;  /* 0x00000006201c7210 */ /* 0x000fe20007fde0ff */
[----:B------:R-:W-:Y:S01]  /*5cf0*/  IMAD.X R25, R29, 0x1, R19, P5 ;  /* 0x000000011d197824 */ /* 0x000fe200028e0613 */
[----:B------:R-:W-:Y:S01]  /*5d00*/  ISETP.GT.AND P5, PT, R100, RZ, P3 ;  /* 0x000000ff6400720c */ /* 0x000fe20001fa4270 */
[----:B------:R0:W-:Y:S01]  /*5d10*/  @P1 STG.E desc[UR16][R22.64], R21 ;  /* 0x0000001516001986 */ /* 0x0001e2000c101910 */
[----:B------:R-:W-:Y:S01]  /*5d20*/  ISETP.GT.AND P1, PT, R5, 0x29, PT ;  /* 0x000000290500780c */ /* 0x000fe20003f24270 */
[-C--:B--2---:R-:W-:Y:S01]  /*5d30*/  IMAD R35, R44, R13.reuse, RZ ;  /* 0x0000000d2c237224 */ /* 0x084fe200078e02ff */
[C---:B------:R-:W-:Y:S01]  /*5d40*/  ISETP.GT.AND P3, PT, R100.reuse, 0x8, P3 ;  /* 0x000000086400780c */ /* 0x040fe20001f64270 */
[----:B------:R1:W-:Y:S01]  /*5d50*/  @P2 STG.E desc[UR16][R24.64], R43 ;  /* 0x0000002b18002986 */ /* 0x0003e2000c101910 */
[C---:B------:R-:W-:Y:S01]  /*5d60*/  ISETP.GT.AND P2, PT, R100.reuse, RZ, P1 ;  /* 0x000000ff6400720c */ /* 0x040fe20000f44270 */
[----:B------:R-:W-:Y:S01]  /*5d70*/  IMAD.X R29, R33, 0x1, R4, P6 ;  /* 0x00000001211d7824 */ /* 0x000fe200030e0604 */
[----:B------:R-:W-:Y:S01]  /*5d80*/  ISETP.GT.AND P1, PT, R100, 0x8, P1 ;  /* 0x000000086400780c */ /* 0x000fe20000f24270 */
[----:B------:R-:W-:-:S02]  /*5d90*/  IMAD R63, R63, R13, RZ ;  /* 0x0000000d3f3f7224 */ /* 0x000fc400078e02ff */
[-C--:B------:R-:W-:Y:S02]  /*5da0*/  IMAD R65, R65, R13.reuse, RZ ;  /* 0x0000000d41417224 */ /* 0x080fe400078e02ff */
[----:B------:R2:W-:Y:S01]  /*5db0*/  @P5 STG.E desc[UR16][R26.64], R35 ;  /* 0x000000231a005986 */ /* 0x0005e2000c101910 */
[----:B0-----:R-:W-:Y:S01]  /*5dc0*/  IADD3 R22, P5, R30, R20, RZ ;  /* 0x000000141e167210 */ /* 0x001fe20007fbe0ff */
[-C--:B------:R-:W-:Y:S01]  /*5dd0*/  IMAD R21, R46, R13.reuse, RZ ;  /* 0x0000000d2e157224 */ /* 0x080fe200078e02ff */
[----:B------:R-:W-:Y:S01]  /*5de0*/  IADD3 R30, P6, R26, R6, RZ ;  /* 0x000000061a1e7210 */ /* 0x000fe20007fde0ff */
[-C--:B------:R-:W-:Y:S02]  /*5df0*/  IMAD R67, R67, R13.reuse, RZ ;  /* 0x0000000d43437224 */ /* 0x080fe400078e02ff */
[--C-:B------:R-:W-:Y:S01]  /*5e00*/  IMAD.X R23, R31, 0x1, R19.reuse, P5 ;  /* 0x000000011f177824 */ /* 0x100fe200028e0613 */
[----:B-1----:R-:W-:Y:S01]  /*5e10*/  IADD3 R24, P5, R32, R20, RZ ;  /* 0x0000001420187210 */ /* 0x002fe20007fbe0ff */
        /* <DEDUP_REMOVED lines=83> */
[----:B------:R-:W-:-:S04]  /*6350*/  IMAD R87, R87, R13, RZ ;  /* 0x0000000d57577224 */ /* 0x000fc800078e02ff */
[----:B------:R2:W-:Y:S01]  /*6360*/  @P5 STG.E desc[UR16][R26.64], R35 ;  /* 0x000000231a005986 */ /* 0x0005e2000c101910 */
[----:B0-----:R-:W-:Y:S01]  /*6370*/  IADD3 R22, P5, R30, R20, RZ ;  /* 0x000000141e167210 */ /* 0x001fe20007fbe0ff */
[----:B------:R-:W-:Y:S01]  /*6380*/  IMAD R21, R62, R13, RZ ;  /* 0x0000000d3e157224 */ /* 0x000fe200078e02ff */
[----:B------:R-:W-:-:S03]  /*6390*/  IADD3 R30, P6, R26, R6, RZ ;  /* 0x000000061a1e7210 */ /* 0x000fc60007fde0ff */
        /* <DEDUP_REMOVED lines=10> */
[----:B--2---:R-:W-:Y:S01]  /*6440*/  IMAD R35, R64, R13, RZ ;  /* 0x0000000d40237224 */ /* 0x004fe200078e02ff */
[C---:B------:R-:W-:Y:S01]  /*6450*/  ISETP.GT.AND P1, PT, R100.reuse, 0x8, P1 ;  /* 0x000000086400780c */ /* 0x040fe20000f24270 */
[----:B------:R1:W-:Y:S01]  /*6460*/  @P3 STG.E desc[UR16][R24.64], R63 ;  /* 0x0000003f18003986 */ /* 0x0003e2000c101910 */
[C---:B------:R-:W-:Y:S01]  /*6470*/  ISETP.GT.AND P3, PT, R100.reuse, RZ, P2 ;  /* 0x000000ff6400720c */ /* 0x040fe20001764270 */
[----:B------:R-:W-:Y:S01]  /*6480*/  IMAD.X R33, R29, 0x1, R4, P6 ;  /* 0x000000011d217824 */ /* 0x000fe200030e0604 */
[----:B------:R-:W-:-:S05]  /*6490*/  ISETP.GT.AND P2, PT, R100, 0x8, P2 ;  /* 0x000000086400780c */ /* 0x000fca0001744270 */
        /* <DEDUP_REMOVED lines=81> */
[-C--:B0-----:R-:W-:Y:S01]  /*69b0*/  IADD3 R22, P5, R26, R20.reuse, RZ ;  /* 0x000000141a167210 */ /* 0x081fe20007fbe0ff */
[----:B------:R-:W-:Y:S01]  /*69c0*/  IMAD R21, R82, R13, RZ ;  /* 0x0000000d52157224 */ /* 0x000fe200078e02ff */
[----:B-1----:R-:W-:-:S03]  /*69d0*/  IADD3 R24, P6, R28, R20, RZ ;  /* 0x000000141c187210 */ /* 0x002fc60007fde0ff */
[--C-:B------:R-:W-:Y:S01]  /*69e0*/  IMAD.X R23, R27, 0x1, R19.reuse, P5 ;  /* 0x000000011b177824 */ /* 0x100fe200028e0613 */
[----:B------:R-:W-:Y:S01]  /*69f0*/  @P2 STG.E desc[UR16][R32.64], R81 ;  /* 0x0000005120002986 */ /* 0x000fe2000c101910 */
[----:B------:R-:W-:Y:S01]  /*6a00*/  ISETP.GT.AND P2, PT, R5, 0x78, PT ;  /* 0x000000780500780c */ /* 0x000fe20003f44270 */
[--C-:B------:R-:W-:Y:S01]  /*6a10*/  IMAD.X R25, R29, 0x1, R19.reuse, P6 ;  /* 0x000000011d197824 */ /* 0x100fe200030e0613 */
[----:B------:R-:W-:Y:S01]  /*6a20*/  ISETP.GT.AND P5, PT, R5, 0x79, PT ;  /* 0x000000790500780c */ /* 0x000fe20003fa4270 */
[----:B------:R0:W-:Y:S01]  /*6a30*/  @P3 STG.E desc[UR16][R22.64], R21 ;  /* 0x0000001516003986 */ /* 0x0001e2000c101910 */
[----:B------:R-:W-:Y:S01]  /*6a40*/  IADD3 R26, P3, R30, R6, RZ ;  /* 0x000000061e1a7210 */ /* 0x000fe20007f7e0ff */
[----:B------:R-:W-:Y:S01]  /*6a50*/  IMAD R5, R84, R13, RZ ;  /* 0x0000000d54057224 */ /* 0x000fe200078e02ff */
[----:B--2---:R-:W-:Y:S01]  /*6a60*/  IADD3 R30, P6, R30, R20, RZ ;  /* 0x000000141e1e7210 */ /* 0x004fe20007fde0ff */
[----:B------:R1:W-:Y:S01]  /*6a70*/  @P1 STG.E desc[UR16][R24.64], R83 ;  /* 0x0000005318001986 */ /* 0x0003e2000c101910 */
[C---:B------:R-:W-:Y:S01]  /*6a80*/  ISETP.GT.AND P1, PT, R100.reuse, RZ, P2 ;  /* 0x000000ff6400720c */ /* 0x040fe20001724270 */
[C---:B------:R-:W-:Y:S01]  /*6a90*/  IMAD.X R27, R31.reuse, 0x1, R4, P3 ;  /* 0x000000011f1b7824 */ /* 0x040fe200018e0604 */
[----:B------:R-:W-:Y:S01]  /*6aa0*/  ISETP.GT.AND P3, PT, R100, RZ, P5 ;  /* 0x000000ff6400720c */ /* 0x000fe20002f64270 */
[----:B------:R-:W-:Y:S01]  /*6ab0*/  IMAD.X R31, R31, 0x1, R19, P6 ;  /* 0x000000011f1f7824 */ /* 0x000fe200030e0613 */
[----:B------:R-:W-:-:S02]  /*6ac0*/  IADD3 R28, P6, R32, R6, RZ ;  /* 0x00000006201c7210 */ /* 0x000fc40007fde0ff */
[----:B------:R-:W-:Y:S01]  /*6ad0*/  ISETP.GT.AND P2, PT, R100, 0x8, P2 ;  /* 0x000000086400780c */ /* 0x000fe20001744270 */
[----:B0-----:R-:W-:Y:S01]  /*6ae0*/  IMAD R23, R86, R13, RZ ;  /* 0x0000000d56177224 */ /* 0x001fe200078e02ff */
[----:B------:R-:W-:Y:S01]  /*6af0*/  ISETP.GT.AND P5, PT, R100, 0x8, P5 ;  /* 0x000000086400780c */ /* 0x000fe20002fa4270 */
[----:B------:R-:W-:Y:S01]  /*6b00*/  IMAD.X R29, R33, 0x1, R4, P6 ;  /* 0x00000001211d7824 */ /* 0x000fe200030e0604 */
[----:B------:R-:W-:-:S03]  /*6b10*/  IADD3 R20, P6, R32, R20, RZ ;  /* 0x0000001420147210 */ /* 0x000fc60007fde0ff */
[----:B------:R1:W-:Y:S02]  /*6b20*/  @P1 STG.E desc[UR16][R26.64], R5 ;  /* 0x000000051a001986 */ /* 0x0003e4000c101910 */
[----:B------:R-:W-:Y:S02]  /*6b30*/  IMAD.X R21, R33, 0x1, R19, P6 ;  /* 0x0000000121157824 */ /* 0x000fe400030e0613 */
[----:B------:R1:W-:Y:S04]  /*6b40*/  @P3 STG.E desc[UR16][R28.64], R85 ;  /* 0x000000551c003986 */ /* 0x0003e8000c101910 */
[----:B------:R1:W-:Y:S04]  /*6b50*/  @P2 STG.E desc[UR16][R30.64], R23 ;  /* 0x000000171e002986 */ /* 0x0003e8000c101910 */
[----:B------:R1:W-:Y:S02]  /*6b60*/  @P5 STG.E desc[UR16][R20.64], R87 ;  /* 0x0000005714005986 */ /* 0x0003e4000c101910 */
.L_x_154:
[----:B------:R-:W-:Y:S05]  /*6b70*/  BSYNC B0 ;  /* 0x0000000000007941 */ /* 0x000fea0003800000 */
.L_x_30:
[C---:B------:R-:W-:Y:S01]  /*6b80*/  LEA R2, P1, R8.reuse, R2, 0x1 ;  /* 0x0000000208027211 */ /* 0x040fe200078208ff */
[----:B------:R-:W-:Y:S01]  /*6b90*/  ULDC.64 UR8, c[0x0][0x750] ;  /* 0x0001d40000087ab9 */ /* 0x000fe20000000a00 */
[----:B0-----:R-:W-:Y:S01]  /*6ba0*/  IMAD.U32 R4, RZ, RZ, UR13 ;  /* 0x0000000dff047e24 */ /* 0x001fe2000f8e00ff */
[----:B------:R-:W-:Y:S01]  /*6bb0*/  PRMT R19, RZ, 0x7610, R19 ;  /* 0x00007610ff137816 */ /* 0x000fe20000000013 */
[----:B------:R-:W-:Y:S01]  /*6bc0*/  IMAD.MOV.U32 R6, RZ, RZ, -0x1 ;  /* 0xffffffffff067424 */ /* 0x000fe200078e00ff */
[----:B------:R-:W-:Y:S01]  /*6bd0*/  LEA.HI.X R3, R8, R3, R0, 0x1, P1 ;  /* 0x0000000308037211 */ /* 0x000fe200008f0c00 */
[----:B------:R0:W-:Y:S01]  /*6be0*/  SYNCS.ARRIVE.TRANS64.A1T0 RZ, [R4+UR21], RZ ;  /* 0x000000ff04ff79a7 */ /* 0x0001e20008100015 */
[----:B------:R-:W-:Y:S01]  /*6bf0*/  ISETP.GE.U32.AND P1, PT, R2, UR8, PT ;  /* 0x0000000802007c0c */ /* 0x000fe2000bf26070 */
[----:B-1----:R-:W-:-:S03]  /*6c00*/  IMAD.MOV.U32 R5, RZ, RZ, -0x1 ;  /* 0xffffffffff057424 */ /* 0x002fc600078e00ff */
[----:B------:R-:W-:Y:S01]  /*6c10*/  ISETP.GE.U32.AND.EX P1, PT, R3, UR9, PT, P1 ;  /* 0x0000000903007c0c */ /* 0x000fe2000bf26110 */
[----:B0-----:R-:W-:-:S12]  /*6c20*/  IMAD.MOV.U32 R4, RZ, RZ, -0x1 ;  /* 0xffffffffff047424 */ /* 0x001fd800078e00ff */
[----:B------:R-:W-:Y:S05]  /*6c30*/  @P1 BRA `(.L_x_155) ;  /* 0x0000000400601947 */ /* 0x000fea0003800000 */
[----:B--2---:R-:W0:Y:S01]  /*6c40*/  S2R R30, SR_CTAID.X ;  /* 0x00000000001e7919 */ /* 0x004e220000002500 */
[----:B------:R-:W1:Y:S01]  /*6c50*/  LDC.64 R24, c[0x0][0x728] ;  /* 0x0001ca00ff187b82 */ /* 0x000e620000000a00 */
[----:B------:R-:W-:Y:S01]  /*6c60*/  ULDC UR8, c[0x0][0x150] ;  /* 0x0000540000087ab9 */ /* 0x000fe20000000800 */
[----:B------:R-:W-:Y:S01]  /*6c70*/  IMAD.MOV.U32 R22, RZ, RZ, R2 ;  /* 0x000000ffff167224 */ /* 0x000fe200078e0002 */
[----:B------:R-:W2:Y:S01]  /*6c80*/  S2R R32, SR_CTAID.Y ;  /* 0x0000000000207919 */ /* 0x000ea20000002600 */
[----:B------:R-:W-:-:S04]  /*6c90*/  IMAD.MOV.U32 R23, RZ, RZ, R3 ;  /* 0x000000ffff177224 */ /* 0x000fc800078e0003 */
[----:B------:R-:W2:Y:S08]  /*6ca0*/  LDC R33, c[0x0][0x144] ;  /* 0x00005100ff217b82 */ /* 0x000eb00000000800 */
[----:B------:R-:W2:Y:S08]  /*6cb0*/  LDC R6, c[0x0][0x730] ;  /* 0x0001cc00ff067b82 */ /* 0x000eb00000000800 */
[----:B------:R-:W2:Y:S01]  /*6cc0*/  LDC.64 R28, c[0x0][0x720] ;  /* 0x0001c800ff1c7b82 */ /* 0x000ea20000000a00 */
[----:B-1----:R-:W-:-:S04]  /*6cd0*/  ISETP.NE.U32.AND P1, PT, R24, RZ, PT ;  /* 0x000000ff1800720c */ /* 0x002fc80003f25070 */
[----:B------:R-:W-:Y:S02]  /*6ce0*/  ISETP.NE.AND.EX P1, PT, R25, RZ, PT, P1 ;  /* 0x000000ff1900720c */ /* 0x000fe40003f25310 */
[----:B0-----:R-:W-:-:S05]  /*6cf0*/  I2FP.F32.U32 R4, R30 ;  /* 0x0000001e00047245 */ /* 0x001fca0000201000 */
[----:B------:R-:W-:-:S04]  /*6d00*/  FMUL R4, R4, UR8 ;  /* 0x0000000804047c20 */ /* 0x000fc80008400000 */
[----:B------:R0:W1:Y:S02]  /*6d10*/  F2I.U32.TRUNC.NTZ R31, R4 ;  /* 0x00000004001f7305 */ /* 0x000064000020f000 */
[----:B------:R-:W-:Y:S05]  /*6d20*/  @!P1 BRA `(.L_x_156) ;  /* 0x0000000000289947 */ /* 0x000fea0003800000 */
[----:B------:R-:W3:Y:S02]  /*6d30*/  LDC R5, c[0x0][0x734] ;  /* 0x0001cd00ff057b82 */ /* 0x000ee40000000800 */
[----:B---3--:R-:W-:-:S05]  /*6d40*/  IADD3 R19, P1, R2, R5, RZ ;  /* 0x0000000502137210 */ /* 0x008fca0007f3e0ff */
[----:B----4-:R-:W-:-:S04]  /*6d50*/  IMAD.X R27, RZ, RZ, R3, P1 ;  /* 0x000000ffff1b7224 */ /* 0x010fc800008e0603 */
[----:B0-----:R-:W-:-:S04]  /*6d60*/  IMAD.WIDE.U32 R4, R27, R24, RZ ;  /* 0x000000181b047225 */ /* 0x001fc800078e00ff */
[----:B------:R-:W-:-:S04]  /*6d70*/  IMAD.WIDE.U32 R20, P1, R19, R25, R4 ;  /* 0x0000001913147225 */ /* 0x000fc80007820004 */
[----:B------:R-:W-:-:S04]  /*6d80*/  IMAD.WIDE.U32 R4, R19, R24, RZ ;  /* 0x0000001813047225 */ /* 0x000fc800078e00ff */
[----:B------:R-:W-:Y:S01]  /*6d90*/  IMAD.X R23, RZ, RZ, RZ, P1 ;  /* 0x000000ffff177224 */ /* 0x000fe200008e06ff */
[----:B------:R-:W-:Y:S01]  /*6da0*/  IADD3 RZ, P1, R5, R20, RZ ;  /* 0x0000001405ff7210 */ /* 0x000fe20007f3e0ff */
[----:B------:R-:W-:-:S04]  /*6db0*/  IMAD.MOV.U32 R22, RZ, RZ, R21 ;  /* 0x000000ffff167224 */ /* 0x000fc800078e0015 */
[----:B------:R-:W-:-:S08]  /*6dc0*/  IMAD.WIDE.U32.X R22, R27, R25, R22, P1 ;  /* 0x000000191b167225 */ /* 0x000fd000008e0416 */
.L_x_156:
[----:B------:R-:W3:Y:S01]  /*6dd0*/  LDC.64 R36, c[0x0][0x740] ;  /* 0x0001d000ff247b82 */ /* 0x000ee20000000a00 */
[-C--:B--2-4-:R-:W-:Y:S01]  /*6de0*/  SHF.R.U64 R26, R22, R6.reuse, R23 ;  /* 0x00000006161a7219 */ /* 0x094fe20000001217 */
[----:B-1----:R-:W-:Y:S01]  /*6df0*/  IMAD.MOV R31, RZ, RZ, -R31 ;  /* 0x000000ffff1f7224 */ /* 0x002fe200078e0a1f */
[----:B0-----:R-:W-:Y:S01]  /*6e00*/  SHF.R.U32.HI R4, RZ, R6, R23 ;  /* 0x00000006ff047219 */ /* 0x001fe20000011617 */
[----:B------:R-:W-:Y:S01]  /*6e10*/  ULDC UR8, c[0x0][0x154] ;  /* 0x0000550000087ab9 */ /* 0x000fe20000000800 */
[----:B------:R-:W-:Y:S01]  /*6e20*/  IADD3 R19, P1, RZ, -R26, RZ ;  /* 0x8000001aff137210 */ /* 0x000fe20007f3e0ff */
[----:B------:R-:W-:Y:S02]  /*6e30*/  IMAD R31, R33, R31, R30 ;  /* 0x0000001f211f7224 */ /* 0x000fe400078e021e */
[----:B------:R-:W0:Y:S01]  /*6e40*/  LDC R20, c[0x0][0x718] ;  /* 0x0001c600ff147b82 */ /* 0x000e220000000800 */
[----:B------:R-:W-:Y:S02]  /*6e50*/  IMAD.MOV.U32 R21, RZ, RZ, -0x1 ;  /* 0xffffffffff157424 */ /* 0x000fe400078e00ff */
[----:B------:R-:W-:-:S02]  /*6e60*/  IMAD.X R5, RZ, RZ, ~R4, P1 ;  /* 0x000000ffff057224 */ /* 0x000fc400008e0e04 */
[----:B------:R-:W-:Y:S02]  /*6e70*/  IMAD.MOV.U32 R23, RZ, RZ, 0x1 ;  /* 0x00000001ff177424 */ /* 0x000fe400078e00ff */
[-C--:B------:R-:W-:Y:S01]  /*6e80*/  IMAD R6, R5, R28.reuse, RZ ;  /* 0x0000001c05067224 */ /* 0x080fe200078e02ff */
[----:B------:R-:W1:Y:S01]  /*6e90*/  LDC R22, c[0x0][0x708] ;  /* 0x0001c200ff167b82 */ /* 0x000e620000000800 */
[----:B------:R-:W-:-:S04]  /*6ea0*/  IMAD.WIDE.U32 R4, R19, R28, R2 ;  /* 0x0000001c13047225 */ /* 0x000fc800078e0002 */
[----:B------:R-:W-:Y:S01]  /*6eb0*/  IMAD R19, R19, R29, R6 ;  /* 0x0000001d13137224 */ /* 0x000fe200078e0206 */
[----:B------:R-:W-:Y:S02]  /*6ec0*/  I2FP.F32.U32 R6, R32 ;  /* 0x0000002000067245 */ /* 0x000fe40000201000 */
[----:B------:R-:W2:Y:S01]  /*6ed0*/  LDC R34, c[0x0][0x758] ;  /* 0x0001d600ff227b82 */ /* 0x000ea20000000800 */
[----:B------:R-:W-:Y:S01]  /*6ee0*/  IMAD.IADD R5, R5, 0x1, R19 ;  /* 0x0000000105057824 */ /* 0x000fe200078e0213 */
[----:B---3--:R-:W-:Y:S01]  /*6ef0*/  ISETP.NE.U32.AND P1, PT, R36, RZ, PT ;  /* 0x000000ff2400720c */ /* 0x008fe20003f25070 */
[----:B------:R-:W-:-:S03]  /*6f00*/  FMUL R19, R6, UR8 ;  /* 0x0000000806137c20 */ /* 0x000fc60008400000 */
[----:B------:R-:W-:Y:S01]  /*6f10*/  ISETP.NE.AND.EX P1, PT, R37, RZ, PT, P1 ;  /* 0x000000ff2500720c */ /* 0x000fe20003f25310 */
[----:B------:R3:W4:Y:S01]  /*6f20*/  F2I.U32.TRUNC.NTZ R27, R19 ;  /* 0x00000013001b7305 */ /* 0x000722000020f000 */
[----:B------:R-:W3:Y:S01]  /*6f30*/  LDC R29, c[0x0][0x148] ;  /* 0x00005200ff1d7b82 */ /* 0x000ee20000000800 */
[-CC-:B0-----:R-:W-:Y:S02]  /*6f40*/  SHF.R.U64 R24, R4, R20.reuse, R5.reuse ;  /* 0x0000001404187219 */ /* 0x181fe40000001205 */
[----:B------:R-:W-:-:S05]  /*6f50*/  SHF.R.U32.HI R5, RZ, R20, R5 ;  /* 0x00000014ff057219 */ /* 0x000fca0000011605 */
[----:B------:R-:W0:Y:S01]  /*6f60*/  LDC R30, c[0x0][0x700] ;  /* 0x0001c000ff1e7b82 */ /* 0x000e220000000800 */
[-CC-:B-1----:R-:W-:Y:S02]  /*6f70*/  SHF.R.U64 R6, R24, R22.reuse, R5.reuse ;  /* 0x0000001618067219 */ /* 0x182fe40000001205 */
[----:B------:R-:W-:-:S05]  /*6f80*/  SHF.R.U32.HI R5, RZ, R22, R5 ;  /* 0x00000016ff057219 */ /* 0x000fca0000011605 */
[----:B------:R-:W1:Y:S01]  /*6f90*/  LDC R35, c[0x0][0x748] ;  /* 0x0001d200ff237b82 */ /* 0x000e620000000800 */
[-CC-:B--2---:R-:W-:Y:S02]  /*6fa0*/  SHF.R.U64 R28, R6, R34.reuse, R5.reuse ;  /* 0x00000022061c7219 */ /* 0x184fe40000001205 */
[-C--:B------:R-:W-:Y:S02]  /*6fb0*/  SHF.L.U32 R21, R21, R34.reuse, RZ ;  /* 0x0000002215157219 */ /* 0x080fe400000006ff */
[-C--:B------:R-:W-:Y:S01]  /*6fc0*/  SHF.R.U32.HI R5, RZ, R34.reuse, R5 ;  /* 0x00000022ff057219 */ /* 0x080fe20000011605 */
[----:B------:R-:W-:Y:S01]  /*6fd0*/  IMAD.MOV.U32 R4, RZ, RZ, R28 ;  /* 0x000000ffff047224 */ /* 0x000fe200078e001c */
[----:B------:R-:W-:Y:S01]  /*6fe0*/  SHF.L.U32 R34, R23, R34, RZ ;  /* 0x0000002217227219 */ /* 0x000fe200000006ff */
[----:B------:R-:W2:Y:S01]  /*6ff0*/  LDC R38, c[0x0][0x738] ;  /* 0x0001ce00ff267b82 */ /* 0x000ea20000000800 */
[----:B------:R-:W-:-:S07]  /*7000*/  LOP3.LUT R33, RZ, R21, RZ, 0x33, !PT ;  /* 0x00000015ff217212 */ /* 0x000fce00078e33ff */
[----:B------:R-:W0:Y:S01]  /*7010*/  LDC R39, c[0x0][0x710] ;  /* 0x0001c400ff277b82 */ /* 0x000e220000000800 */
[----:B----4-:R-:W-:Y:S05]  /*7020*/  @!P1 BRA `(.L_x_157) ;  /* 0x0000000000289947 */ /* 0x010fea0003800000 */
[----:B---3--:R-:W3:Y:S02]  /*7030*/  LDC R19, c[0x0][0x74c] ;  /* 0x0001d300ff137b82 */ /* 0x008ee40000000800 */
[----:B---3--:R-:W-:-:S05]  /*7040*/  IADD3 R19, P1, R28, R19, RZ ;  /* 0x000000131c137210 */ /* 0x008fca0007f3e0ff */
        /* <DEDUP_REMOVED lines=8> */
.L_x_157:
[----:B-1----:R-:W-:Y:S01]  /*70d0*/  SHF.R.U64 R4, R4, R35, R5 ;  /* 0x0000002304047219 */ /* 0x002fe20000001205 */
[----:B0-----:R-:W-:Y:S01]  /*70e0*/  VIADD R21, R30, 0xffffffff ;  /* 0xffffffff1e157836 */ /* 0x001fe20000000000 */
[----:B---3--:R-:W-:Y:S01]  /*70f0*/  LOP3.LUT R19, R6, R33, RZ, 0xc0, !PT ;  /* 0x0000002106137212 */ /* 0x008fe200078ec0ff */
[----:B------:R-:W-:Y:S02]  /*7100*/  IMAD.MOV R27, RZ, RZ, -R27 ;  /* 0x000000ffff1b7224 */ /* 0x000fe400078e0a1b */
[----:B------:R-:W-:Y:S01]  /*7110*/  IMAD.MOV R5, RZ, RZ, -R4 ;  /* 0x000000ffff057224 */ /* 0x000fe200078e0a04 */
[----:B------:R-:W-:Y:S01]  /*7120*/  LOP3.LUT R21, R24, R21, RZ, 0xc0, !PT ;  /* 0x0000001518157212 */ /* 0x000fe200078ec0ff */
[----:B------:R-:W-:Y:S02]  /*7130*/  IMAD R6, R34, R4, R19 ;  /* 0x0000000422067224 */ /* 0x000fe400078e0213 */
[----:B------:R-:W-:Y:S02]  /*7140*/  @P4 IMAD R31, R29, R27, R32 ;  /* 0x0000001b1d1f4224 */ /* 0x000fe400078e0220 */
[----:B--2---:R-:W-:-:S02]  /*7150*/  IMAD R4, R5, R38, R28 ;  /* 0x0000002605047224 */ /* 0x004fc400078e021c */
[----:B------:R-:W-:Y:S02]  /*7160*/  IMAD R6, R6, R39, R31 ;  /* 0x0000002706067224 */ /* 0x000fe400078e021f */
[----:B------:R-:W-:Y:S02]  /*7170*/  IMAD R21, R4, R30, R21 ;  /* 0x0000001e04157224 */ /* 0x000fe400078e0215 */
[----:B------:R-:W-:Y:S02]  /*7180*/  IMAD.MOV.U32 R19, RZ, RZ, 0x1 ;  /* 0x00000001ff137424 */ /* 0x000fe400078e00ff */
[----:B------:R-:W-:Y:S01]  /*7190*/  IMAD.MOV.U32 R4, RZ, RZ, R26 ;  /* 0x000000ffff047224 */ /* 0x000fe200078e001a */
[----:B------:R-:W-:Y:S02]  /*71a0*/  SEL R5, R21, R6, !P4 ;  /* 0x0000000615057207 */ /* 0x000fe40006000000 */
[----:B------:R-:W-:-:S07]  /*71b0*/  SEL R6, R6, R21, !P4 ;  /* 0x0000001506067207 */ /* 0x000fce0006000000 */
.L_x_155:
[----:B------:R-:W-:Y:S02]  /*71c0*/  LOP3.LUT P1, RZ, R19, 0xff, RZ, 0xc0, !PT ;  /* 0x000000ff13ff7812 */ /* 0x000fe4000782c0ff */
[----:B------:R-:W-:-:S11]  /*71d0*/  LOP3.LUT R98, R98, 0x1, RZ, 0x3c, !PT ;  /* 0x0000000162627812 */ /* 0x000fd600078e3cff */
[----:B------:R-:W-:Y:S05]  /*71e0*/  @P1 BRA `(.L_x_158) ;  /* 0xffffffa400dc1947 */ /* 0x000fea000383ffff */
[----:B------:R-:W-:Y:S05]  /*71f0*/  EXIT ;  /* 0x000000000000794d */ /* 0x000fea0003800000 */
.L_x_18:
[----:B------:R-:W-:-:S08]  /*7200*/  ISETP.NE.AND P0, PT, R22, RZ, PT ;  /* 0x000000ff1600720c */ /* 0x000fd00003f05270 */
[----:B--2-45:R-:W0:-:S00]  /*7210*/  USETMAXREG.DEALLOC.CTAPOOL 0x28 ;  /* 0x00000028000079c8 */ /* 0x034e0000080e0500 */
[----:B------:R-:W-:Y:S05]  /*7220*/  @P0 EXIT ;  /* 0x000000000000094d */ /* 0x000fea0003800000 */
[----:B0-----:R-:W-:Y:S01]  /*7230*/  LOP3.LUT P0, RZ, R15, 0xff, RZ, 0xc0, !PT ;  /* 0x000000ff0fff7812 */ /* 0x001fe2000780c0ff */
[----:B------:R-:W-:Y:S02]  /*7240*/  IMAD.MOV.U32 R12, RZ, RZ, 0x1 ;  /* 0x00000001ff0c7424 */ /* 0x000fe400078e00ff */
[----:B------:R-:W-:-:S10]  /*7250*/  IMAD.MOV.U32 R13, RZ, RZ, RZ ;  /* 0x000000ffff0d7224 */ /* 0x000fd400078e00ff */
[----:B------:R-:W-:Y:S05]  /*7260*/  @!P0 BRA `(.L_x_159) ;  /* 0x0000000c00708947 */ /* 0x000fea0003800000 */
[----:B------:R-:W0:Y:S01]  /*7270*/  S2R R17, SR_CgaCtaId ;  /* 0x0000000000117919 */ /* 0x000e220000008800 */
[----:B------:R-:W-:Y:S01]  /*7280*/  LOP3.LUT P0, RZ, R10, 0x1f, RZ, 0xc0, !PT ;  /* 0x0000001f0aff7812 */ /* 0x000fe2000780c0ff */
[----:B------:R-:W-:Y:S01]  /*7290*/  ULDC UR5, c[0x0][0x758] ;  /* 0x0001d60000057ab9 */ /* 0x000fe20000000800 */
[----:B------:R-:W-:Y:S01]  /*72a0*/  UMOV UR7, 0xffffffff ;  /* 0xffffffff00077882 */ /* 0x000fe20000000000 */
[----:B------:R-:W-:Y:S01]  /*72b0*/  BSSY B0, `(.L_x_159) ;  /* 0x00000d7000007945 */ /* 0x000fe20003800000 */
[----:B------:R-:W-:Y:S01]  /*72c0*/  USHF.L.U32 UR7, UR7, UR5, URZ ;  /* 0x0000000507077299 */ /* 0x000fe2000800063f */
[C---:B------:R-:W-:Y:S01]  /*72d0*/  ISETP.NE.AND P2, PT, R11.reuse, RZ, PT ;  /* 0x000000ff0b00720c */ /* 0x040fe20003f45270 */
[----:B------:R-:W-:Y:S01]  /*72e0*/  IMAD.MOV.U32 R15, RZ, RZ, 0x1 ;  /* 0x00000001ff0f7424 */ /* 0x000fe200078e00ff */
[----:B------:R-:W-:Y:S01]  /*72f0*/  ISETP.NE.OR P0, PT, R11, RZ, !P0 ;  /* 0x000000ff0b00720c */ /* 0x000fe20004705670 */
[----:B------:R-:W-:Y:S01]  /*7300*/  IMAD.MOV.U32 R13, RZ, RZ, RZ ;  /* 0x000000ffff0d7224 */ /* 0x000fe200078e00ff */
[----:B------:R-:W-:Y:S01]  /*7310*/  LOP3.LUT R14, R7, 0x2, RZ, 0xfc, !PT ;  /* 0x00000002070e7812 */ /* 0x000fe200078efcff */
[----:B------:R-:W-:Y:S01]  /*7320*/  ULDC UR4, c[0x0][0x700] ;  /* 0x0001c00000047ab9 */ /* 0x000fe20000000800 */
[----:B------:R-:W-:Y:S01]  /*7330*/  UMOV UR8, 0x1 ;  /* 0x0000000100087882 */ /* 0x000fe20000000000 */
[----:B------:R-:W-:-:S02]  /*7340*/  UIADD3 UR29, UR6, 0x1, URZ ;  /* 0x00000001061d7890 */ /* 0x000fc4000fffe03f */
[----:B------:R-:W-:Y:S02]  /*7350*/  UIADD3 UR4, UR4, -0x1, URZ ;  /* 0xffffffff04047890 */ /* 0x000fe4000fffe03f */
[----:B------:R-:W-:Y:S02]  /*7360*/  USHF.L.U32 UR5, UR8, UR5, URZ ;  /* 0x0000000508057299 */ /* 0x000fe4000800063f */
[----:B------:R-:W-:Y:S01]  /*7370*/  ULOP3.LUT UR7, URZ, UR7, URZ, 0x33, !UPT ;  /* 0x000000073f077292 */ /* 0x000fe2000f8e333f */
[----:B------:R-:W-:Y:S01]  /*7380*/  ULDC.64 UR30, c[0x0][0x198] ;  /* 0x00006600001e7ab9 */ /* 0x000fe20000000a00 */
[C---:B0-----:R-:W-:Y:S02]  /*7390*/  IMAD.SHL.U32 R12, R17.reuse, 0x20, RZ ;  /* 0x00000020110c7824 */ /* 0x041fe400078e00ff */
[C---:B------:R-:W-:Y:S02]  /*73a0*/  IMAD.SHL.U32 R16, R17.reuse, 0x400, RZ ;  /* 0x0000040011107824 */ /* 0x040fe400078e00ff */
[----:B------:R-:W-:Y:S01]  /*73b0*/  IMAD.SHL.U32 R17, R17, 0x100, RZ ;  /* 0x0000010011117824 */ /* 0x000fe200078e00ff */
[----:B------:R-:W-:Y:S01]  /*73c0*/  R2UR UR10, R12 ;  /* 0x000000000c0a72ca */ /* 0x000fe200000e0000 */
[----:B------:R-:W-:Y:S01]  /*73d0*/  IMAD.MOV.U32 R12, RZ, RZ, 0x1 ;  /* 0x00000001ff0c7424 */ /* 0x000fe200078e00ff */
[----:B------:R-:W-:-:S02]  /*73e0*/  LOP3.LUT R16, R16, 0x400, RZ, 0xc0, !PT ;  /* 0x0000040010107812 */ /* 0x000fc400078ec0ff */
[----:B------:R-:W-:-:S09]  /*73f0*/  LOP3.LUT R17, R17, 0x100, RZ, 0xc0, !PT ;  /* 0x0000010011117812 */ /* 0x000fd200078ec0ff */
[----:B------:R-:W-:-:S12]  /*7400*/  ULOP3.LUT UR10, UR10, 0x20, URZ, 0xc0, !UPT ;  /* 0x000000200a0a7892 */ /* 0x000fd8000f8ec03f */
.L_x_171:
[----:B------:R-:W-:-:S03]  /*7410*/  UMOV UR8, 0xffffffff ;  /* 0xffffffff00087882 */ /* 0x000fc60000000000 */
[----:B------:R-:W-:Y:S05]  /*7420*/  BRA.DIV UR8, `(.L_x_160) ;  /* 0x0000001a086c7947 */ /* 0x000fea000b800000 */
[----:B------:R-:W-:-:S13]  /*7430*/  ELECT P1, URZ, PT ;  /* 0x00000000003f782f */ /* 0x000fda0003820000 */
.L_x_201:
[----:B------:R-:W0:Y:S01]  /*7440*/  LDC R10, c[0x0][0x604] ;  /* 0x00018100ff0a7b82 */ /* 0x000e220000000800 */
[----:B------:R-:W-:Y:S01]  /*7450*/  BSSY B1, `(.L_x_161) ;  /* 0x0000046000017945 */ /* 0x000fe20003800000 */
[----:B0-----:R-:W-:-:S13]  /*7460*/  ISETP.LT.OR P1, PT, R10, 0x1, !P1 ;  /* 0x000000010a00780c */ /* 0x001fda0004f21670 */
[----:B------:R-:W-:Y:S05]  /*7470*/  @P1 BRA `(.L_x_162) ;  /* 0x00000004000c1947 */ /* 0x000fea0003800000 */
[----:B------:R-:W-:Y:S01]  /*7480*/  IMAD.SHL.U32 R19, R5, 0x80, RZ ;  /* 0x0000008005137824 */ /* 0x000fe200078e00ff */
[----:B------:R-:W-:Y:S02]  /*7490*/  LEA R26, R6, UR10, 0x6 ;  /* 0x0000000a061a7c11 */ /* 0x000fe4000f8e30ff */
[----:B------:R-:W-:Y:S01]  /*74a0*/  CS2R R22, SRZ ;  /* 0x0000000000167805 */ /* 0x000fe2000001ff00 */
[----:B------:R-:W-:Y:S02]  /*74b0*/  IMAD.U32 R24, RZ, RZ, UR29 ;  /* 0x0000001dff187e24 */ /* 0x000fe4000f8e00ff */
[----:B------:R-:W-:Y:S02]  /*74c0*/  IMAD.MOV.U32 R5, RZ, RZ, R12 ;  /* 0x000000ffff057224 */ /* 0x000fe400078e000c */
[----:B------:R-:W-:Y:S02]  /*74d0*/  IMAD.MOV.U32 R10, RZ, RZ, R13 ;  /* 0x000000ffff0a7224 */ /* 0x000fe400078e000d */
[----:B------:R-:W-:-:S07]  /*74e0*/  IMAD.MOV.U32 R25, RZ, RZ, RZ ;  /* 0x000000ffff197224 */ /* 0x000fce00078e00ff */
.L_x_166:
[----:B------:R-:W0:Y:S01]  /*74f0*/  S2R R18, SR_CgaCtaId ;  /* 0x0000000000127919 */ /* 0x000e220000008800 */
[----:B------:R-:W-:-:S04]  /*7500*/  MOV R11, 0x400 ;  /* 0x00000400000b7802 */ /* 0x000fc80000000f00 */
[----:B0-----:R-:W-:Y:S02]  /*7510*/  LEA R21, R18, R11, 0x18 ;  /* 0x0000000b12157211 */ /* 0x001fe400078ec0ff */
[----:B------:R-:W-:Y:S01]  /*7520*/  SHF.L.U32 R11, R5, 0x1f, RZ ;  /* 0x0000001f050b7819 */ /* 0x000fe200000006ff */
[----:B------:R-:W0:Y:S02]  /*7530*/  @!P2 LDC R18, c[0x0][0x640] ;  /* 0x00019000ff12ab82 */ /* 0x000e240000000800 */
[----:B------:R-:W-:-:S04]  /*7540*/  IMAD R20, R10, 0x8, R21 ;  /* 0x000000080a147824 */ /* 0x000fc800078e0215 */
[----:B------:R-:W1:Y:S02]  /*7550*/  SYNCS.PHASECHK.TRANS64.TRYWAIT P1, [R20+URZ+0xa8], R11 ;  /* 0x0000a80b140075a7 */ /* 0x000e64000802017f */
[----:B-1----:R-:W-:Y:S05]  /*7560*/  @!P1 BRA `(.L_x_163) ;  /* 0x00000018003c9947 */ /* 0x002fea0003800000 */
.L_x_202:
[----:B-1----:R-:W-:Y:S01]  /*7570*/  PRMT R11, R14, 0x9910, RZ ;  /* 0x000099100e0b7816 */ /* 0x002fe200000000ff */
[----:B0-----:R0:W-:Y:S03]  /*7580*/  @!P2 SYNCS.ARRIVE.TRANS64 RZ, [R20+URZ], R18 ;  /* 0x0000001214ffa9a7 */ /* 0x0011e6000800003f */
[----:B------:R-:W-:-:S13]  /*7590*/  ISETP.NE.AND P1, PT, R11, 0x2, PT ;  /* 0x000000020b00780c */ /* 0x000fda0003f25270 */
[----:B0-----:R-:W-:Y:S05]  /*75a0*/  @P1 BRA `(.L_x_164) ;  /* 0x0000000000041947 */ /* 0x001fea0003800000 */
[----:B------:R-:W-:Y:S01]  /*75b0*/  BPT.TRAP 0x1 ;  /* 0x000000040000795c */ /* 0x000fe20000300000 */
.L_x_164:
[----:B------:R-:W-:Y:S05]  /*75c0*/  @P0 BRA `(.L_x_165) ;  /* 0x0000000000040947 */ /* 0x000fea0003800000 */
[----:B------:R-:W-:Y:S01]  /*75d0*/  BPT.TRAP 0x1 ;  /* 0x000000040000795c */ /* 0x000fe20000300000 */
.L_x_165:
[C---:B------:R-:W-:Y:S01]  /*75e0*/  IMAD R11, R10.reuse, 0x800, R16 ;  /* 0x000008000a0b7824 */ /* 0x040fe200078e0210 */
[----:B------:R-:W-:Y:S01]  /*75f0*/  R2UR UR13, R21 ;  /* 0x00000000150d72ca */ /* 0x000fe200000e0000 */
[----:B------:R-:W-:Y:S01]  /*7600*/  IMAD R21, R10, 0x2000, R21 ;  /* 0x000020000a157824 */ /* 0x000fe200078e0215 */
[----:B------:R-:W-:Y:S01]  /*7610*/  R2UR UR25, R20 ;  /* 0x00000000141972ca */ /* 0x000fe200000e0000 */
[----:B------:R-:W-:Y:S01]  /*7620*/  VIADD R24, R24, 0xffffffff ;  /* 0xffffffff18187836 */ /* 0x000fe20000000000 */
[----:B------:R-:W-:Y:S01]  /*7630*/  R2UR UR24, R11 ;  /* 0x000000000b1872ca */ /* 0x000fe200000e0000 */
[----:B------:R-:W-:Y:S01]  /*7640*/  IMAD R11, R10, 0x200, R17 ;  /* 0x000002000a0b7824 */ /* 0x000fe200078e0211 */
[----:B------:R-:W-:Y:S01]  /*7650*/  R2UR UR16, R21 ;  /* 0x00000000151072ca */ /* 0x000fe200000e0000 */
[----:B------:R-:W-:Y:S01]  /*7660*/  UIADD3 UR14, UP0, UR30, 0xf0, URZ ;  /* 0x000000f01e0e7890 */ /* 0x000fe2000ff1e03f */
[----:B------:R-:W-:Y:S01]  /*7670*/  R2UR UR28, R4 ;  /* 0x00000000041c72ca */ /* 0x000fe200000e0000 */
[----:B------:R-:W-:Y:S01]  /*7680*/  UIADD3 UR32, UP1, UR30, 0x1f0, URZ ;  /* 0x000001f01e207890 */ /* 0x000fe2000ff3e03f */
[----:B------:R-:W-:Y:S01]  /*7690*/  R2UR UR8, R11 ;  /* 0x000000000b0872ca */ /* 0x000fe200000e0000 */
[----:B------:R-:W-:Y:S01]  /*76a0*/  UIADD3 UR34, UP2, UR30, 0x2f0, URZ ;  /* 0x000002f01e227890 */ /* 0x000fe2000ff5e03f */
[----:B------:R-:W-:Y:S01]  /*76b0*/  R2UR UR26, R23 ;  /* 0x00000000171a72ca */ /* 0x000fe200000e0000 */
[----:B------:R-:W-:Y:S01]  /*76c0*/  UIADD3.X UR15, URZ, UR31, URZ, UP0, !UPT ;  /* 0x0000001f3f0f7290 */ /* 0x000fe200087fe43f */
[----:B------:R-:W-:Y:S01]  /*76d0*/  R2UR UR27, R26 ;  /* 0x000000001a1b72ca */ /* 0x000fe200000e0000 */
[----:B------:R-:W-:Y:S01]  /*76e0*/  UIADD3.X UR33, URZ, UR31, URZ, UP1, !UPT ;  /* 0x0000001f3f217290 */ /* 0x000fe20008ffe43f */
[----:B------:R-:W-:Y:S01]  /*76f0*/  R2UR UR11, R6 ;  /* 0x00000000060b72ca */ /* 0x000fe200000e0000 */
[----:B------:R-:W-:Y:S01]  /*7700*/  UIADD3 UR24, UR13, 0x280, UR24 ;  /* 0x000002800d187890 */ /* 0x000fe2000fffe018 */
[----:B------:R-:W-:Y:S01]  /*7710*/  R2UR UR12, R25 ;  /* 0x00000000190c72ca */ /* 0x000fe200000e0000 */
[----:B------:R-:W-:Y:S01]  /*7720*/  VIADD R10, R10, 0x1 ;  /* 0x000000010a0a7836 */ /* 0x000fe20000000000 */
[----:B------:R-:W-:Y:S01]  /*7730*/  R2UR UR18, R22 ;  /* 0x00000000161272ca */ /* 0x000fe200000e0000 */
[----:B------:R-:W-:Y:S01]  /*7740*/  UIADD3.X UR35, URZ, UR31, URZ, UP2, !UPT ;  /* 0x0000001f3f237290 */ /* 0x000fe200097fe43f */
[----:B------:R-:W-:Y:S01]  /*7750*/  R2UR UR19, R19 ;  /* 0x00000000131372ca */ /* 0x000fe200000e0000 */
[----:B------:R-:W-:Y:S01]  /*7760*/  UIADD3 UR8, UR13, 0x34a80, UR8 ;  /* 0x00034a800d087890 */ /* 0x000fe2000fffe008 */
[----:B------:R-:W-:Y:S01]  /*7770*/  ISETP.GT.AND P3, PT, R24, 0x1, PT ;  /* 0x000000011800780c */ /* 0x000fe20003f64270 */
[----:B------:R-:W-:Y:S01]  /*7780*/  UIADD3 UR16, UR16, 0xaa80, URZ ;  /* 0x0000aa8010107890 */ /* 0x000fe2000fffe03f */
[C---:B------:R-:W-:Y:S01]  /*7790*/  ISETP.NE.AND P1, PT, R10.reuse, 0x15, PT ;  /* 0x000000150a00780c */ /* 0x040fe20003f25270 */
[----:B------:R-:W-:Y:S01]  /*77a0*/  UMOV UR21, 0x30000 ;  /* 0x0003000000157882 */ /* 0x000fe20000000000 */
[----:B------:R-:W-:Y:S01]  /*77b0*/  UMOV UR22, 0x0 ;  /* 0x0000000000167882 */ /* 0x000fe20000000000 */
[----:B------:R-:W-:Y:S01]  /*77c0*/  UMOV UR23, 0x10000000 ;  /* 0x1000000000177882 */ /* 0x000fe20000000000 */
[----:B------:R-:W-:Y:S01]  /*77d0*/  UMOV UR9, UR25 ;  /* 0x0000001900097c82 */ /* 0x000fe20008000000 */
[----:B------:R-:W-:Y:S01]  /*77e0*/  UMOV UR13, UR28 ;  /* 0x0000001c000d7c82 */ /* 0x000fe20008000000 */
[----:B------:R-:W-:Y:S01]  /*77f0*/  UMOV UR17, UR25 ;  /* 0x0000001900117c82 */ /* 0x000fe20008000000 */
[----:B------:R0:W-:Y:S01]  /*7800*/  UTMALDG.3D.MULTICAST [UR24], [UR14], UR21, desc[UR22] ;  /* 0x000016180e0073b4 */ /* 0x0001e20008011815 */
[----:B------:R-:W-:Y:S01]  /*7810*/  UMOV UR20, UR28 ;  /* 0x0000001c00147c82 */ /* 0x000fe20008000000 */
[----:B------:R-:W-:Y:S01]  /*7820*/  SEL R18, RZ, 0x1, P1 ;  /* 0x00000001ff127807 */ /* 0x000fe20000800000 */
[----:B------:R-:W-:Y:S01]  /*7830*/  VIADD R25, R25, 0x1 ;  /* 0x0000000119197836 */ /* 0x000fe20000000000 */
[----:B------:R-:W-:Y:S01]  /*7840*/  SEL R10, R10, RZ, P1 ;  /* 0x000000ff0a0a7207 */ /* 0x000fe20000800000 */
[----:B------:R-:W-:Y:S01]  /*7850*/  VIADD R23, R23, 0x20 ;  /* 0x0000002017177836 */ /* 0x000fe20000000000 */
[----:B------:R-:W-:Y:S01]  /*7860*/  LOP3.LUT R5, R5, R18, RZ, 0x3c, !PT ;  /* 0x0000001205057212 */ /* 0x000fe200078e3cff */
[----:B------:R-:W-:Y:S01]  /*7870*/  VIADD R22, R22, 0x40 ;  /* 0x0000004016167836 */ /* 0x000fe20000000000 */
[----:B------:R0:W-:Y:S01]  /*7880*/  UTMALDG.4D.MULTICAST [UR8], [UR32], UR21, desc[UR22] ;  /* 0x00001608200073b4 */ /* 0x0001e20008019815 */
[----:B------:R0:W-:Y:S02]  /*7890*/  UTMALDG.3D [UR16], [UR34], desc[UR22] ;  /* 0x00001610220075b4 */ /* 0x0001e40008011000 */
[----:B0-----:R-:W-:Y:S05]  /*78a0*/  @P3 BRA `(.L_x_166) ;  /* 0xfffffffc00103947 */ /* 0x001fea000383ffff */
.L_x_162:
[----:B------:R-:W-:Y:S05]  /*78b0*/  BSYNC B1 ;  /* 0x0000000000017941 */ /* 0x000fea0003800000 */
.L_x_161:
[----:B------:R-:W-:Y:S01]  /*78c0*/  LOP3.LUT P5, RZ, R15, 0xff, RZ, 0xc0, !PT ;  /* 0x000000ff0fff7812 */ /* 0x000fe200078ac0ff */
[----:B------:R-:W-:Y:S01]  /*78d0*/  VIADD R6, R13, UR6 ;  /* 0x000000060d067c36 */ /* 0x000fe20008000000 */
[----:B------:R-:W-:Y:S02]  /*78e0*/  UISETP.GE.U32.AND UP0, UPT, UR6, 0x15, UPT ;  /* 0x000000150600788c */ /* 0x000fe4000bf06070 */
[----:B------:R-:W-:Y:S01]  /*78f0*/  IMAD.U32 R13, RZ, RZ, UR6 ;  /* 0x00000006ff0d7e24 */ /* 0x000fe2000f8e00ff */
[----:B------:R-:W-:Y:S01]  /*7900*/  ULDC.64 UR8, c[0x0][0x750] ;  /* 0x0001d40000087ab9 */ /* 0x000fe20000000a00 */
[C---:B------:R-:W-:Y:S01]  /*7910*/  IMAD.WIDE.U32 R4, R6.reuse, -0x79e79e79, RZ ;  /* 0x8618618706047825 */ /* 0x040fe200078e00ff */
[C---:B------:R-:W-:Y:S01]  /*7920*/  ISETP.GT.U32.AND P1, PT, R6.reuse, 0x14, PT ;  /* 0x000000140600780c */ /* 0x040fe20003f24070 */
[----:B------:R-:W-:Y:S01]  /*7930*/  BSSY B1, `(.L_x_167) ;  /* 0x000006c000017945 */ /* 0x000fe20003800000 */
[----:B------:R-:W-:Y:S01]  /*7940*/  PLOP3.LUT P3, PT, PT, PT, UP0, 0x80, 0x0 ;  /* 0x000000000000781c */ /* 0x000fe20003f6f008 */
[----:B------:R-:W-:Y:S01]  /*7950*/  IMAD.IADD R4, R6, 0x1, -R5 ;  /* 0x0000000106047824 */ /* 0x000fe200078e0a05 */
[----:B------:R-:W-:-:S02]  /*7960*/  ISETP.LT.U32.AND P1, PT, R13, 0x15, P1 ;  /* 0x000000150d00780c */ /* 0x000fc40000f21070 */
[----:B------:R-:W-:Y:S01]  /*7970*/  PRMT R15, RZ, 0x7610, R15 ;  /* 0x00007610ff0f7816 */ /* 0x000fe2000000000f */
[----:B------:R-:W0:Y:S01]  /*7980*/  @P5 S2R R11, SR_CgaCtaId ;  /* 0x00000000000b5919 */ /* 0x000e220000008800 */
[----:B------:R-:W-:Y:S02]  /*7990*/  @P5 MOV R10, 0x400 ;  /* 0x00000400000a5802 */ /* 0x000fe40000000f00 */
[----:B------:R-:W-:Y:S01]  /*79a0*/  LEA.HI R4, R4, R5, RZ, 0x1f ;  /* 0x0000000504047211 */ /* 0x000fe200078ff8ff */
[----:B------:R-:W-:-:S03]  /*79b0*/  IMAD.MOV.U32 R5, RZ, RZ, -0x1 ;  /* 0xffffffffff057424 */ /* 0x000fc600078e00ff */
[----:B------:R-:W-:Y:S01]  /*79c0*/  SHF.R.U32.HI R13, RZ, 0x4, R4 ;  /* 0x00000004ff0d7819 */ /* 0x000fe20000011604 */
[----:B------:R-:W-:Y:S01]  /*79d0*/  IMAD.MOV.U32 R4, RZ, RZ, -0x1 ;  /* 0xffffffffff047424 */ /* 0x000fe200078e00ff */
[----:B0-----:R-:W-:Y:S02]  /*79e0*/  @P5 LEA R10, R11, R10, 0x18 ;  /* 0x0000000a0b0a5211 */ /* 0x001fe400078ec0ff */
[----:B------:R-:W-:Y:S02]  /*79f0*/  SEL R11, RZ, 0x1, !P1 ;  /* 0x00000001ff0b7807 */ /* 0x000fe40004800000 */
[----:B------:R-:W-:Y:S01]  /*7a00*/  IADD3 R2, P1, R2, R8, RZ ;  /* 0x0000000802027210 */ /* 0x000fe20007f3e0ff */
[----:B------:R0:W-:Y:S01]  /*7a10*/  @P5 SYNCS.ARRIVE.TRANS64.A1T0 RZ, [R10+URZ+0x188], RZ ;  /* 0x000188ff0aff59a7 */ /* 0x0001e2000810003f */
[----:B------:R-:W-:-:S03]  /*7a20*/  LOP3.LUT R12, R12, R11, RZ, 0x3c, !PT ;  /* 0x0000000b0c0c7212 */ /* 0x000fc600078e3cff */
[----:B------:R-:W-:Y:S01]  /*7a30*/  IMAD.X R3, R3, 0x1, R0, P1 ;  /* 0x0000000103037824 */ /* 0x000fe200008e0600 */
[----:B------:R-:W-:Y:S02]  /*7a40*/  ISETP.GE.U32.AND P1, PT, R2, UR8, PT ;  /* 0x0000000802007c0c */ /* 0x000fe4000bf26070 */
[----:B------:R-:W-:Y:S01]  /*7a50*/  @P3 LOP3.LUT R12, R12, 0x1, R13, 0x78, !PT ;  /* 0x000000010c0c3812 */ /* 0x000fe200078e780d */
[----:B------:R-:W-:Y:S01]  /*7a60*/  IMAD R13, R13, -0x15, R6 ;  /* 0xffffffeb0d0d7824 */ /* 0x000fe200078e0206 */
[----:B------:R-:W-:Y:S01]  /*7a70*/  ISETP.GE.U32.AND.EX P1, PT, R3, UR9, PT, P1 ;  /* 0x0000000903007c0c */ /* 0x000fe2000bf26110 */
[----:B------:R-:W-:Y:S01]  /*7a80*/  IMAD.MOV.U32 R6, RZ, RZ, -0x1 ;  /* 0xffffffffff067424 */ /* 0x000fe200078e00ff */
[----:B0-----:R-:W-:-:S11]  /*7a90*/  PRMT R10, RZ, 0x7610, R10 ;  /* 0x00007610ff0a7816 */ /* 0x001fd6000000000a */
[----:B------:R-:W-:Y:S05]  /*7aa0*/  @P1 BRA `(.L_x_168) ;  /* 0x0000000400501947 */ /* 0x000fea0003800000 */
[----:B------:R-:W0:Y:S01]  /*7ab0*/  S2R R6, SR_CTAID.X ;  /* 0x0000000000067919 */ /* 0x000e220000002500 */
[----:B------:R-:W-:Y:S01]  /*7ac0*/  ULDC.64 UR8, c[0x0][0x728] ;  /* 0x0001ca0000087ab9 */ /* 0x000fe20000000a00 */
[----:B------:R-:W-:Y:S01]  /*7ad0*/  ULDC UR12, c[0x0][0x730] ;  /* 0x0001cc00000c7ab9 */ /* 0x000fe20000000800 */
[----:B------:R-:W-:Y:S01]  /*7ae0*/  ISETP.NE.U32.AND P1, PT, RZ, UR8, PT ;  /* 0x00000008ff007c0c */ /* 0x000fe2000bf25070 */
[----:B------:R-:W1:Y:S01]  /*7af0*/  S2R R19, SR_CTAID.Y ;  /* 0x0000000000137919 */ /* 0x000e620000002600 */
[----:B------:R-:W-:Y:S01]  /*7b00*/  ULDC UR13, c[0x0][0x150] ;  /* 0x00005400000d7ab9 */ /* 0x000fe20000000800 */
[----:B------:R-:W-:Y:S01]  /*7b10*/  IMAD.MOV.U32 R4, RZ, RZ, R2 ;  /* 0x000000ffff047224 */ /* 0x000fe200078e0002 */
[----:B------:R-:W-:Y:S01]  /*7b20*/  ISETP.NE.AND.EX P1, PT, RZ, UR9, PT, P1 ;  /* 0x00000009ff007c0c */ /* 0x000fe2000bf25310 */
[----:B------:R-:W-:Y:S01]  /*7b30*/  IMAD.MOV.U32 R5, RZ, RZ, R3 ;  /* 0x000000ffff057224 */ /* 0x000fe200078e0003 */
[----:B0-----:R-:W-:-:S11]  /*7b40*/  I2FP.F32.U32 R20, R6 ;  /* 0x0000000600147245 */ /* 0x001fd60000201000 */
[----:B------:R-:W-:Y:S05]  /*7b50*/  @!P1 BRA `(.L_x_169) ;  /* 0x0000000000289947 */ /* 0x000fea0003800000 */
[----:B------:R-:W-:Y:S02]  /*7b60*/  ULDC UR11, c[0x0][0x734] ;  /* 0x0001cd00000b7ab9 */ /* 0x000fe40000000800 */
[----:B------:R-:W-:-:S05]  /*7b70*/  IADD3 R5, P1, R2, UR11, RZ ;  /* 0x0000000b02057c10 */ /* 0x000fca000ff3e0ff */
[----:B------:R-:W-:-:S04]  /*7b80*/  IMAD.X R21, RZ, RZ, R3, P1 ;  /* 0x000000ffff157224 */ /* 0x000fc800008e0603 */
[----:B------:R-:W-:-:S04]  /*7b90*/  IMAD.WIDE.U32 R10, R21, UR8, RZ ;  /* 0x00000008150a7c25 */ /* 0x000fc8000f8e00ff */
[----:B------:R-:W-:-:S04]  /*7ba0*/  IMAD.WIDE.U32 R10, P1, R5, UR9, R10 ;  /* 0x00000009050a7c25 */ /* 0x000fc8000f82000a */
[----:B------:R-:W-:-:S04]  /*7bb0*/  IMAD.WIDE.U32 R4, R5, UR8, RZ ;  /* 0x0000000805047c25 */ /* 0x000fc8000f8e00ff */
[----:B------:R-:W-:Y:S01]  /*7bc0*/  IMAD.MOV.U32 R4, RZ, RZ, R11 ;  /* 0x000000ffff047224 */ /* 0x000fe200078e000b */
[----:B------:R-:W-:Y:S01]  /*7bd0*/  IADD3 RZ, P3, R5, R10, RZ ;  /* 0x0000000a05ff7210 */ /* 0x000fe20007f7e0ff */
[----:B------:R-:W-:-:S04]  /*7be0*/  IMAD.X R5, RZ, RZ, RZ, P1 ;  /* 0x000000ffff057224 */ /* 0x000fc800008e06ff */
[----:B------:R-:W-:-:S08]  /*7bf0*/  IMAD.WIDE.U32.X R4, R21, UR9, R4, P3 ;  /* 0x0000000915047c25 */ /* 0x000fd000098e0404 */
.L_x_169:
[--C-:B------:R-:W-:Y:S01]  /*7c00*/  SHF.R.U64 R18, R4, UR12, R5.reuse ;  /* 0x0000000c04127c19 */ /* 0x100fe20008001205 */
[----:B------:R-:W-:Y:S01]  /*7c10*/  FMUL R20, R20, UR13 ;  /* 0x0000000d14147c20 */ /* 0x000fe20008400000 */
[----:B------:R-:W0:Y:S01]  /*7c20*/  LDC R21, c[0x0][0x144] ;  /* 0x00005100ff157b82 */ /* 0x000e220000000800 */
[----:B-1----:R-:W-:Y:S01]  /*7c30*/  I2FP.F32.U32 R10, R19 ;  /* 0x00000013000a7245 */ /* 0x002fe20000201000 */
[----:B------:R-:W-:Y:S01]  /*7c40*/  ULDC UR11, c[0x0][0x154] ;  /* 0x00005500000b7ab9 */ /* 0x000fe20000000800 */
[----:B------:R-:W-:Y:S01]  /*7c50*/  SHF.R.U32.HI R4, RZ, UR12, R5 ;  /* 0x0000000cff047c19 */ /* 0x000fe20008011605 */
[----:B------:R-:W-:Y:S01]  /*7c60*/  ULDC.64 UR8, c[0x0][0x720] ;  /* 0x0001c80000087ab9 */ /* 0x000fe20000000a00 */
[----:B------:R-:W-:Y:S01]  /*7c70*/  IADD3 R5, P1, RZ, -R18, RZ ;  /* 0x80000012ff057210 */ /* 0x000fe20007f3e0ff */
[----:B------:R-:W1:Y:S01]  /*7c80*/  F2I.U32.TRUNC.NTZ R20, R20 ;  /* 0x0000001400147305 */ /* 0x000e62000020f000 */
[----:B------:R-:W-:Y:S01]  /*7c90*/  FMUL R10, R10, UR11 ;  /* 0x0000000b0a0a7c20 */ /* 0x000fe20008400000 */
[----:B------:R-:W2:Y:S01]  /*7ca0*/  LDC R22, c[0x0][0x148] ;  /* 0x00005200ff167b82 */ /* 0x000ea20000000800 */
[----:B------:R-:W-:Y:S01]  /*7cb0*/  ULDC.64 UR12, c[0x0][0x740] ;  /* 0x0001d000000c7ab9 */ /* 0x000fe20000000a00 */
[----:B------:R-:W-:Y:S01]  /*7cc0*/  IMAD.X R4, RZ, RZ, ~R4, P1 ;  /* 0x000000ffff047224 */ /* 0x000fe200008e0e04 */
[----:B------:R-:W-:-:S03]  /*7cd0*/  ISETP.NE.U32.AND P1, PT, RZ, UR12, PT ;  /* 0x0000000cff007c0c */ /* 0x000fc6000bf25070 */
[----:B------:R-:W-:Y:S01]  /*7ce0*/  IMAD R4, R4, UR8, RZ ;  /* 0x0000000804047c24 */ /* 0x000fe2000f8e02ff */
[----:B------:R-:W3:Y:S01]  /*7cf0*/  F2I.U32.TRUNC.NTZ R10, R10 ;  /* 0x0000000a000a7305 */ /* 0x000ee2000020f000 */
[----:B------:R-:W-:Y:S02]  /*7d00*/  ISETP.NE.AND.EX P1, PT, RZ, UR13, PT, P1 ;  /* 0x0000000dff007c0c */ /* 0x000fe4000bf25310 */
[C---:B------:R-:W-:Y:S02]  /*7d10*/  IMAD R11, R5.reuse, UR9, R4 ;  /* 0x00000009050b7c24 */ /* 0x040fe4000f8e0204 */
[----:B------:R-:W-:Y:S01]  /*7d20*/  IMAD.WIDE.U32 R4, R5, UR8, R2 ;  /* 0x0000000805047c25 */ /* 0x000fe2000f8e0002 */
[----:B------:R-:W-:-:S03]  /*7d30*/  ULDC UR8, c[0x0][0x718] ;  /* 0x0001c60000087ab9 */ /* 0x000fc60000000800 */
[----:B-1----:R-:W-:Y:S02]  /*7d40*/  IMAD.MOV R20, RZ, RZ, -R20 ;  /* 0x000000ffff147224 */ /* 0x002fe400078e0a14 */
[----:B------:R-:W-:Y:S02]  /*7d50*/  IMAD.IADD R5, R5, 0x1, R11 ;  /* 0x0000000105057824 */ /* 0x000fe400078e020b */
[----:B0-----:R-:W-:-:S03]  /*7d60*/  IMAD R6, R21, R20, R6 ;  /* 0x0000001415067224 */ /* 0x001fc600078e0206 */
[--C-:B------:R-:W-:Y:S01]  /*7d70*/  SHF.R.U64 R20, R4, UR8, R5.reuse ;  /* 0x0000000804147c19 */ /* 0x100fe20008001205 */
[----:B---3--:R-:W-:Y:S01]  /*7d80*/  IMAD.MOV R4, RZ, RZ, -R10 ;  /* 0x000000ffff047224 */ /* 0x008fe200078e0a0a */
[----:B------:R-:W-:Y:S01]  /*7d90*/  SHF.R.U32.HI R5, RZ, UR8, R5 ;  /* 0x00000008ff057c19 */ /* 0x000fe20008011605 */
[----:B------:R-:W-:Y:S02]  /*7da0*/  ULDC UR8, c[0x0][0x708] ;  /* 0x0001c20000087ab9 */ /* 0x000fe40000000800 */
[----:B--2---:R-:W-:Y:S01]  /*7db0*/  @P4 IMAD R6, R22, R4, R19 ;  /* 0x0000000416064224 */ /* 0x004fe200078e0213 */
[--C-:B------:R-:W-:Y:S02]  /*7dc0*/  SHF.R.U64 R22, R20, UR8, R5.reuse ;  /* 0x0000000814167c19 */ /* 0x100fe40008001205 */
[----:B------:R-:W-:Y:S01]  /*7dd0*/  SHF.R.U32.HI R5, RZ, UR8, R5 ;  /* 0x00000008ff057c19 */ /* 0x000fe20008011605 */
[----:B------:R-:W-:-:S03]  /*7de0*/  ULDC UR8, c[0x0][0x758] ;  /* 0x0001d60000087ab9 */ /* 0x000fc60000000800 */
[--C-:B------:R-:W-:Y:S02]  /*7df0*/  SHF.R.U64 R19, R22, UR8, R5.reuse ;  /* 0x0000000816137c19 */ /* 0x100fe40008001205 */
[----:B------:R-:W-:-:S03]  /*7e00*/  SHF.R.U32.HI R21, RZ, UR8, R5 ;  /* 0x00000008ff157c19 */ /* 0x000fc60008011605 */
[----:B------:R-:W-:Y:S02]  /*7e10*/  IMAD.MOV.U32 R10, RZ, RZ, R19 ;  /* 0x000000ffff0a7224 */ /* 0x000fe400078e0013 */
[----:B------:R-:W-:Y:S01]  /*7e20*/  IMAD.MOV.U32 R5, RZ, RZ, R21 ;  /* 0x000000ffff057224 */ /* 0x000fe200078e0015 */
[----:B------:R-:W-:Y:S06]  /*7e30*/  @!P1 BRA `(.L_x_170) ;  /* 0x00000000002c9947 */ /* 0x000fec0003800000 */
        /* <DEDUP_REMOVED lines=9> */
[----:B------:R-:W-:-:S04]  /*7ed0*/  IMAD.WIDE.U32.X R4, R21, UR13, R4, P3 ;  /* 0x0000000d15047c25 */ /* 0x000fc800098e0404 */
[----:B------:R-:W-:-:S07]  /*7ee0*/  IMAD.MOV.U32 R10, RZ, RZ, R4 ;  /* 0x000000ffff0a7224 */ /* 0x000fce00078e0004 */
.L_x_170:
[----:B------:R-:W-:Y:S01]  /*7ef0*/  ULDC UR8, c[0x0][0x748] ;  /* 0x0001d20000087ab9 */ /* 0x000fe20000000800 */
[----:B------:R-:W-:Y:S01]  /*7f00*/  LOP3.LUT R4, R22, UR7, RZ, 0xc0, !PT ;  /* 0x0000000716047c12 */ /* 0x000fe2000f8ec0ff */
[----:B------:R-:W-:Y:S01]  /*7f10*/  ULDC UR9, c[0x0][0x710] ;  /* 0x0001c40000097ab9 */ /* 0x000fe20000000800 */
[----:B------:R-:W-:Y:S01]  /*7f20*/  SHF.R.U64 R5, R10, UR8, R5 ;  /* 0x000000080a057c19 */ /* 0x000fe20008001205 */
[----:B------:R-:W-:Y:S01]  /*7f30*/  ULDC UR8, c[0x0][0x738] ;  /* 0x0001ce0000087ab9 */ /* 0x000fe20000000800 */
[----:B------:R-:W-:-:S03]  /*7f40*/  LOP3.LUT R20, R20, UR4, RZ, 0xc0, !PT ;  /* 0x0000000414147c12 */ /* 0x000fc6000f8ec0ff */
[----:B------:R-:W-:Y:S02]  /*7f50*/  IMAD.MOV R10, RZ, RZ, -R5 ;  /* 0x000000ffff0a7224 */ /* 0x000fe400078e0a05 */
[----:B------:R-:W-:Y:S02]  /*7f60*/  IMAD R5, R5, UR5, R4 ;  /* 0x0000000505057c24 */ /* 0x000fe4000f8e0204 */
[----:B------:R-:W-:Y:S01]  /*7f70*/  IMAD R19, R10, UR8, R19 ;  /* 0x000000080a137c24 */ /* 0x000fe2000f8e0213 */
[----:B------:R-:W-:Y:S01]  /*7f80*/  ULDC UR8, c[0x0][0x700] ;  /* 0x0001c00000087ab9 */ /* 0x000fe20000000800 */
[----:B------:R-:W-:Y:S02]  /*7f90*/  IMAD R6, R5, UR9, R6 ;  /* 0x0000000905067c24 */ /* 0x000fe4000f8e0206 */
[----:B------:R-:W-:Y:S02]  /*7fa0*/  IMAD R19, R19, UR8, R20 ;  /* 0x0000000813137c24 */ /* 0x000fe4000f8e0214 */
[----:B------:R-:W-:-:S02]  /*7fb0*/  IMAD.MOV.U32 R10, RZ, RZ, 0x1 ;  /* 0x00000001ff0a7424 */ /* 0x000fc400078e00ff */
[----:B------:R-:W-:Y:S01]  /*7fc0*/  IMAD.MOV.U32 R4, RZ, RZ, R18 ;  /* 0x000000ffff047224 */ /* 0x000fe200078e0012 */
[----:B------:R-:W-:Y:S02]  /*7fd0*/  SEL R5, R19, R6, !P4 ;  /* 0x0000000613057207 */ /* 0x000fe40006000000 */
[----:B------:R-:W-:-:S07]  /*7fe0*/  SEL R6, R6, R19, !P4 ;  /* 0x0000001306067207 */ /* 0x000fce0006000000 */
.L_x_168:
[----:B------:R-:W-:Y:S05]  /*7ff0*/  BSYNC B1 ;  /* 0x0000000000017941 */ /* 0x000fea0003800000 */
.L_x_167:
[----:B------:R-:W-:-:S13]  /*8000*/  LOP3.LUT P1, RZ, R10, 0xff, RZ, 0xc0, !PT ;  /* 0x000000ff0aff7812 */ /* 0x000fda000782c0ff */
[----:B------:R-:W-:Y:S05]  /*8010*/  @P1 BRA `(.L_x_171) ;  /* 0xfffffff000fc1947 */ /* 0x000fea000383ffff */
[----:B------:R-:W-:Y:S05]  /*8020*/  BSYNC B0 ;  /* 0x0000000000007941 */ /* 0x000fea0003800000 */
.L_x_159:
[----:B------:R-:W-:-:S03]  /*8030*/  UMOV UR8, 0xffffffff ;  /* 0xffffffff00087882 */ /* 0x000fc60000000000 */
[----:B------:R-:W-:Y:S05]  /*8040*/  BRA.DIV UR8, `(.L_x_172) ;  /* 0x0000000e08987947 */ /* 0x000fea000b800000 */
[----:B------:R-:W-:-:S13]  /*8050*/  ELECT P0, URZ, PT ;  /* 0x00000000003f782f */ /* 0x000fda0003800000 */
.L_x_205:
[----:B------:R-:W-:Y:S04]  /*8060*/  BSSY B0, `(.L_x_173) ;  /* 0x00000c4000007945 */ /* 0x000fe80003800000 */
[----:B------:R-:W-:Y:S05]  /*8070*/  @!P0 BRA `(.L_x_174) ;  /* 0x0000000c00088947 */ /* 0x000fea0003800000 */
[----:B------:R-:W-:-:S04]  /*8080*/  LOP3.LUT R7, R7, 0x2, RZ, 0xfc, !PT ;  /* 0x0000000207077812 */ /* 0x000fc800078efcff */
[----:B------:R-:W-:-:S13]  /*8090*/  ISETP.NE.AND P0, PT, R7, 0x3, PT ;  /* 0x000000030700780c */ /* 0x000fda0003f05270 */
[----:B------:R-:W-:Y:S05]  /*80a0*/  @!P0 BRA `(.L_x_175) ;  /* 0x0000000000048947 */ /* 0x000fea0003800000 */
[----:B------:R-:W-:Y:S01]  /*80b0*/  BPT.TRAP 0x1 ;  /* 0x000000040000795c */ /* 0x000fe20000300000 */
.L_x_175:
[----:B------:R-:W0:Y:S01]  /*80c0*/  S2R R3, SR_CgaCtaId ;  /* 0x0000000000037919 */ /* 0x000e220000008800 */
[----:B------:R-:W-:Y:S02]  /*80d0*/  MOV R0, 0x400 ;  /* 0x0000040000007802 */ /* 0x000fe40000000f00 */
[----:B------:R-:W-:Y:S02]  /*80e0*/  SHF.L.U32 R2, R12, 0x1f, RZ ;  /* 0x0000001f0c027819 */ /* 0x000fe400000006ff */
[----:B0-----:R-:W-:-:S05]  /*80f0*/  LEA R0, R3, R0, 0x18 ;  /* 0x0000000003007211 */ /* 0x001fca00078ec0ff */
[----:B------:R-:W-:-:S04]  /*8100*/  VIADD R0, R0, 0xa8 ;  /* 0x000000a800007836 */ /* 0x000fc80000000000 */
[C---:B------:R-:W-:Y:S02]  /*8110*/  IMAD R5, R13.reuse, 0x8, R0 ;  /* 0x000000080d057824 */ /* 0x040fe400078e0200 */
[----:B------:R-:W-:Y:S02]  /*8120*/  VIADD R13, R13, 0x1 ;  /* 0x000000010d0d7836 */ /* 0x000fe40000000000 */
[----:B------:R-:W0:Y:S03]  /*8130*/  SYNCS.PHASECHK.TRANS64.TRYWAIT P0, [R5+URZ], R2 ;  /* 0x00000002050075a7 */ /* 0x000e26000800017f */
[----:B------:R-:W-:-:S04]  /*8140*/  ISETP.NE.AND P1, PT, R13, 0x15, PT ;  /* 0x000000150d00780c */ /* 0x000fc80003f25270 */
[----:B------:R-:W-:Y:S02]  /*8150*/  SEL R3, RZ, 0x1, P1 ;  /* 0x00000001ff037807 */ /* 0x000fe40000800000 */
[----:B------:R-:W-:Y:S02]  /*8160*/  SEL R13, R13, RZ, P1 ;  /* 0x000000ff0d0d7207 */ /* 0x000fe40000800000 */
[----:B------:R-:W-:-:S03]  /*8170*/  LOP3.LUT R12, R12, R3, RZ, 0x3c, !PT ;  /* 0x000000030c0c7212 */ /* 0x000fc600078e3cff */
[----:B------:R-:W-:Y:S01]  /*8180*/  IMAD R7, R13, 0x8, R0 ;  /* 0x000000080d077824 */ /* 0x000fe200078e0200 */
[----:B------:R-:W-:Y:S01]  /*8190*/  SHF.L.U32 R4, R12, 0x1f, RZ ;  /* 0x0000001f0c047819 */ /* 0x000fe200000006ff */
[----:B0-----:R-:W-:Y:S06]  /*81a0*/  @!P0 BRA `(.L_x_176) ;  /* 0x0000000c00648947 */ /* 0x001fec0003800000 */
.L_x_206:
[----:B------:R-:W1:Y:S01]  /*81b0*/  SYNCS.PHASECHK.TRANS64.TRYWAIT P0, [R7+URZ], R4 ;  /* 0x00000004070075a7 */ /* 0x000e62000800017f */
[----:B0-----:R-:W-:-:S05]  /*81c0*/  VIADD R2, R13, 0x1 ;  /* 0x000000010d027836 */ /* 0x001fca0000000000 */
[----:B------:R-:W-:-:S04]  /*81d0*/  ISETP.NE.AND P1, PT, R2, 0x15, PT ;  /* 0x000000150200780c */ /* 0x000fc80003f25270 */
[----:B------:R-:W-:Y:S02]  /*81e0*/  SEL R3, RZ, 0x1, P1 ;  /* 0x00000001ff037807 */ /* 0x000fe40000800000 */
[----:B------:R-:W-:Y:S02]  /*81f0*/  SEL R9, R2, RZ, P1 ;  /* 0x000000ff02097207 */ /* 0x000fe40000800000 */
[----:B------:R-:W-:-:S03]  /*8200*/  LOP3.LUT R12, R12, R3, RZ, 0x3c, !PT ;  /* 0x000000030c0c7212 */ /* 0x000fc600078e3cff */
[----:B------:R-:W-:Y:S01]  /*8210*/  IMAD R6, R9, 0x8, R0 ;  /* 0x0000000809067824 */ /* 0x000fe200078e0200 */
[----:B------:R-:W-:Y:S01]  /*8220*/  SHF.L.U32 R5, R12, 0x1f, RZ ;  /* 0x0000001f0c057819 */ /* 0x000fe200000006ff */
[----:B-1----:R-:W-:Y:S06]  /*8230*/  @!P0 BRA `(.L_x_177) ;  /* 0x0000000c00548947 */ /* 0x002fec0003800000 */
.L_x_207:
[----:B------:R-:W1:Y:S01]  /*8240*/  SYNCS.PHASECHK.TRANS64.TRYWAIT P0, [R6+URZ], R5 ;  /* 0x00000005060075a7 */ /* 0x000e62000800017f */
[----:B------:R-:W-:-:S05]  /*8250*/  VIADD R2, R9, 0x1 ;  /* 0x0000000109027836 */ /* 0x000fca0000000000 */
[----:B------:R-:W-:-:S04]  /*8260*/  ISETP.NE.AND P1, PT, R2, 0x15, PT ;  /* 0x000000150200780c */ /* 0x000fc80003f25270 */
[----:B------:R-:W-:Y:S02]  /*8270*/  SEL R3, RZ, 0x1, P1 ;  /* 0x00000001ff037807 */ /* 0x000fe40000800000 */
[----:B0-----:R-:W-:Y:S02]  /*8280*/  SEL R7, R2, RZ, P1 ;  /* 0x000000ff02077207 */ /* 0x001fe40000800000 */
[----:B------:R-:W-:-:S03]  /*8290*/  LOP3.LUT R12, R12, R3, RZ, 0x3c, !PT ;  /* 0x000000030c0c7212 */ /* 0x000fc600078e3cff */
[----:B------:R-:W-:Y:S01]  /*82a0*/  IMAD R9, R7, 0x8, R0 ;  /* 0x0000000807097824 */ /* 0x000fe200078e0200 */
[----:B------:R-:W-:Y:S01]  /*82b0*/  SHF.L.U32 R4, R12, 0x1f, RZ ;  /* 0x0000001f0c047819 */ /* 0x000fe200000006ff */
[----:B-1----:R-:W-:Y:S06]  /*82c0*/  @!P0 BRA `(.L_x_178) ;  /* 0x0000000c00448947 */ /* 0x002fec0003800000 */
.L_x_208:
[----:B------:R-:W1:Y:S01]  /*82d0*/  SYNCS.PHASECHK.TRANS64.TRYWAIT P0, [R9+URZ], R4 ;  /* 0x00000004090075a7 */ /* 0x000e62000800017f */
[----:B------:R-:W-:-:S05]  /*82e0*/  VIADD R2, R7, 0x1 ;  /* 0x0000000107027836 */ /* 0x000fca0000000000 */
[----:B------:R-:W-:-:S04]  /*82f0*/  ISETP.NE.AND P1, PT, R2, 0x15, PT ;  /* 0x000000150200780c */ /* 0x000fc80003f25270 */
[----:B------:R-:W-:Y:S02]  /*8300*/  SEL R3, RZ, 0x1, P1 ;  /* 0x00000001ff037807 */ /* 0x000fe40000800000 */
[----:B------:R-:W-:Y:S02]  /*8310*/  SEL R7, R2, RZ, P1 ;  /* 0x000000ff02077207 */ /* 0x000fe40000800000 */
[----:B------:R-:W-:-:S03]  /*8320*/  LOP3.LUT R12, R12, R3, RZ, 0x3c, !PT ;  /* 0x000000030c0c7212 */ /* 0x000fc600078e3cff */
[----:B0-----:R-:W-:Y:S01]  /*8330*/  IMAD R6, R7, 0x8, R0 ;  /* 0x0000000807067824 */ /* 0x001fe200078e0200 */
[----:B------:R-:W-:Y:S01]  /*8340*/  SHF.L.U32 R5, R12, 0x1f, RZ ;  /* 0x0000001f0c057819 */ /* 0x000fe200000006ff */
[----:B-1----:R-:W-:Y:S06]  /*8350*/  @!P0 BRA `(.L_x_179) ;  /* 0x0000000c00348947 */ /* 0x002fec0003800000 */
.L_x_209:
        /* <DEDUP_REMOVED lines=9> */
.L_x_210:
        /* <DEDUP_REMOVED lines=9> */
.L_x_211:
        /* <DEDUP_REMOVED lines=9> */
.L_x_212:
        /* <DEDUP_REMOVED lines=9> */
.L_x_213:
        /* <DEDUP_REMOVED lines=9> */
.L_x_214:
        /* <DEDUP_REMOVED lines=9> */
.L_x_215:
        /* <DEDUP_REMOVED lines=9> */
.L_x_216:
        /* <DEDUP_REMOVED lines=9> */
.L_x_217:
        /* <DEDUP_REMOVED lines=9> */
.L_x_218:
        /* <DEDUP_REMOVED lines=9> */
.L_x_219:
        /* <DEDUP_REMOVED lines=9> */
.L_x_220:
        /* <DEDUP_REMOVED lines=9> */
.L_x_221:
        /* <DEDUP_REMOVED lines=9> */
.L_x_222:
[----:B------:R-:W1:Y:S01]  /*8ab0*/  SYNCS.PHASECHK.TRANS64.TRYWAIT P0, [R9+URZ], R4 ;  /* 0x00000004090075a7 */ /* 0x000e62000800017f */
[----:B------:R-:W-:-:S05]  /*8ac0*/  VIADD R2, R7, 0x1 ;  /* 0x0000000107027836 */ /* 0x000fca0000000000 */
[----:B------:R-:W-:-:S04]  /*8ad0*/  ISETP.NE.AND P1, PT, R2, 0x15, PT ;  /* 0x000000150200780c */ /* 0x000fc80003f25270 */
[----:B------:R-:W-:Y:S02]  /*8ae0*/  SEL R3, RZ, 0x1, P1 ;  /* 0x00000001ff037807 */ /* 0x000fe40000800000 */
[----:B------:R-:W-:Y:S02]  /*8af0*/  SEL R7, R2, RZ, P1 ;  /* 0x000000ff02077207 */ /* 0x000fe40000800000 */
[----:B------:R-:W-:-:S03]  /*8b00*/  LOP3.LUT R12, R12, R3, RZ, 0x3c, !PT ;  /* 0x000000030c0c7212 */ /* 0x000fc600078e3cff */
[----:B------:R-:W-:Y:S01]  /*8b10*/  IMAD R8, R7, 0x8, R0 ;  /* 0x0000000807087824 */ /* 0x000fe200078e0200 */
[----:B0-----:R-:W-:Y:S01]  /*8b20*/  SHF.L.U32 R5, R12, 0x1f, RZ ;  /* 0x0000001f0c057819 */ /* 0x001fe200000006ff */
[----:B-1----:R-:W-:Y:S06]  /*8b30*/  @!P0 BRA `(.L_x_193) ;  /* 0x0000000800548947 */ /* 0x002fec0003800000 */
.L_x_223:
[----:B------:R-:W1:Y:S01]  /*8b40*/  SYNCS.PHASECHK.TRANS64.TRYWAIT P0, [R8+URZ], R5 ;  /* 0x00000005080075a7 */ /* 0x000e62000800017f */
[----:B------:R-:W-:-:S05]  /*8b50*/  VIADD R2, R7, 0x1 ;  /* 0x0000000107027836 */ /* 0x000fca0000000000 */
[----:B------:R-:W-:-:S04]  /*8b60*/  ISETP.NE.AND P1, PT, R2, 0x15, PT ;  /* 0x000000150200780c */ /* 0x000fc80003f25270 */
[----:B------:R-:W-:Y:S02]  /*8b70*/  SEL R3, RZ, 0x1, P1 ;  /* 0x00000001ff037807 */ /* 0x000fe40000800000 */
[----:B------:R-:W-:Y:S02]  /*8b80*/  SEL R7, R2, RZ, P1 ;  /* 0x000000ff02077207 */ /* 0x000fe40000800000 */
[----:B0-----:R-:W-:-:S03]  /*8b90*/  LOP3.LUT R9, R12, R3, RZ, 0x3c, !PT ;  /* 0x000000030c097212 */ /* 0x001fc600078e3cff */
[----:B------:R-:W-:Y:S01]  /*8ba0*/  IMAD R11, R7, 0x8, R0 ;  /* 0x00000008070b7824 */ /* 0x000fe200078e0200 */
[----:B------:R-:W-:Y:S01]  /*8bb0*/  SHF.L.U32 R6, R9, 0x1f, RZ ;  /* 0x0000001f09067819 */ /* 0x000fe200000006ff */
[----:B-1----:R-:W-:Y:S06]  /*8bc0*/  @!P0 BRA `(.L_x_194) ;  /* 0x0000000800448947 */ /* 0x002fec0003800000 */
.L_x_224:
[----:B------:R-:W1:Y:S01]  /*8bd0*/  SYNCS.PHASECHK.TRANS64.TRYWAIT P0, [R11+URZ], R6 ;  /* 0x000000060b0075a7 */ /* 0x000e62000800017f */
[----:B------:R-:W-:-:S05]  /*8be0*/  VIADD R2, R7, 0x1 ;  /* 0x0000000107027836 */ /* 0x000fca0000000000 */
[----:B------:R-:W-:-:S04]  /*8bf0*/  ISETP.NE.AND P1, PT, R2, 0x15, PT ;  /* 0x000000150200780c */ /* 0x000fc80003f25270 */
[----:B------:R-:W-:Y:S02]  /*8c00*/  SEL R4, RZ, 0x1, P1 ;  /* 0x00000001ff047807 */ /* 0x000fe40000800000 */
[----:B------:R-:W-:Y:S02]  /*8c10*/  SEL R3, R2, RZ, P1 ;  /* 0x000000ff02037207 */ /* 0x000fe40000800000 */
[----:B------:R-:W-:Y:S01]  /*8c20*/  LOP3.LUT R4, R9, R4, RZ, 0x3c, !PT ;  /* 0x0000000409047212 */ /* 0x000fe200078e3cff */
[----:B-1----:R-:W-:Y:S06]  /*8c30*/  @!P0 BRA `(.L_x_195) ;  /* 0x00000008003c8947 */ /* 0x002fec0003800000 */
.L_x_225:
[----:B------:R-:W-:Y:S01]  /*8c40*/  IMAD R3, R3, 0x8, R0 ;  /* 0x0000000803037824 */ /* 0x000fe200078e0200 */
[----:B------:R-:W-:-:S07]  /*8c50*/  SHF.L.U32 R0, R4, 0x1f, RZ ;  /* 0x0000001f04007819 */ /* 0x000fce00000006ff */
.L_x_196:
[----:B--2---:R2:W3:Y:S02]  /*8c60*/  SYNCS.PHASECHK.TRANS64.TRYWAIT P0, [R3+URZ], R0 ;  /* 0x00000000030075a7 */ /* 0x0044e4000800017f */
[----:B---3--:R-:W-:Y:S05]  /*8c70*/  @!P0 NANOSLEEP.SYNCS 0x989680 ;  /* 0x009896800000895d */ /* 0x008fea0003900000 */
[----:B------:R-:W3:Y:S02]  /*8c80*/  @!P0 SYNCS.PHASECHK.TRANS64 P0, [R3+URZ], R0 ;  /* 0x00000000030085a7 */ /* 0x000ee4000800007f */
[----:B---3--:R-:W-:Y:S05]  /*8c90*/  @!P0 BRA `(.L_x_196) ;  /* 0xfffffffc00f08947 */ /* 0x008fea000383ffff */
.L_x_174:
[----:B------:R-:W-:Y:S05]  /*8ca0*/  BSYNC B0 ;  /* 0x0000000000007941 */ /* 0x000fea0003800000 */
.L_x_173:
[----:B------:R-:W-:Y:S05]  /*8cb0*/  EXIT ;  /* 0x000000000000794d */ /* 0x000fea0003800000 */
.L_x_20:
[----:B0-----:R-:W-:-:S04]  /*8cc0*/  IMAD.U32 R20, RZ, RZ, UR12 ;  /* 0x0000000cff147e24 */ /* 0x001fc8000f8e00ff */
[----:B------:R0:W1:Y:S03]  /*8cd0*/  SYNCS.PHASECHK.TRANS64.TRYWAIT P1, [R20+URZ+-0x8], R19 ;  /* 0xfffff813140075a7 */ /* 0x000066000802017f */
[----:B-1----:R-:W-:Y:S05]  /*8ce0*/  @!P1 NANOSLEEP.SYNCS 0x989680 ;  /* 0x009896800000995d */ /* 0x002fea0003900000 */
[----:B------:R-:W1:Y:S02]  /*8cf0*/  @!P1 SYNCS.PHASECHK.TRANS64 P1, [R20+URZ+-0x8], R19 ;  /* 0xfffff813140095a7 */ /* 0x000e64000802007f */
[----:B-1----:R-:W-:Y:S05]  /*8d00*/  @!P1 BRA `(.L_x_20) ;  /* 0xfffffffc00ec9947 */ /* 0x002fea000383ffff */
[----:B------:R-:W-:Y:S05]  /*8d10*/  BRA `(.L_x_197) ;  /* 0xffffff8c00247947 */ /* 0x000fea000383ffff */
.L_x_25:
[----:B-1----:R-:W-:-:S04]  /*8d20*/  IMAD.U32 R22, RZ, RZ, UR8 ;  /* 0x00000008ff167e24 */ /* 0x002fc8000f8e00ff */
[----:B------:R1:W3:Y:S03]  /*8d30*/  SYNCS.PHASECHK.TRANS64.TRYWAIT P1, [R22+URZ], R21 ;  /* 0x00000015160075a7 */ /* 0x0002e6000802017f */
[----:B---3--:R-:W-:Y:S05]  /*8d40*/  @!P1 NANOSLEEP.SYNCS 0x989680 ;  /* 0x009896800000995d */ /* 0x008fea0003900000 */
[----:B------:R-:W3:Y:S02]  /*8d50*/  @!P1 SYNCS.PHASECHK.TRANS64 P1, [R22+URZ], R21 ;  /* 0x00000015160095a7 */ /* 0x000ee4000802007f */
[----:B---3--:R-:W-:Y:S05]  /*8d60*/  @!P1 BRA `(.L_x_25) ;  /* 0xfffffffc00ec9947 */ /* 0x008fea000383ffff */
[----:B------:R-:W-:Y:S05]  /*8d70*/  BRA `(.L_x_24) ;  /* 0xffffff8c00d07947 */ /* 0x000fea000383ffff */
.L_x_29:
[----:B0-----:R-:W-:-:S04]  /*8d80*/  IMAD.U32 R20, RZ, RZ, UR12 ;  /* 0x0000000cff147e24 */ /* 0x001fc8000f8e00ff */
[----:B------:R0:W1:Y:S03]  /*8d90*/  SYNCS.PHASECHK.TRANS64.TRYWAIT P1, [R20+URZ+0x8], R19 ;  /* 0x00000813140075a7 */ /* 0x000066000802017f */
[----:B-1----:R-:W-:Y:S05]  /*8da0*/  @!P1 NANOSLEEP.SYNCS 0x989680 ;  /* 0x009896800000995d */ /* 0x002fea0003900000 */
[----:B------:R-:W1:Y:S02]  /*8db0*/  @!P1 SYNCS.PHASECHK.TRANS64 P1, [R20+URZ+0x8], R19 ;  /* 0x00000813140095a7 */ /* 0x000e64000802007f */
[----:B-1----:R-:W-:Y:S05]  /*8dc0*/  @!P1 BRA `(.L_x_29) ;  /* 0xfffffffc00ec9947 */ /* 0x002fea000383ffff */
[----:B------:R-:W-:Y:S05]  /*8dd0*/  BRA `(.L_x_198) ;  /* 0xffffff90008c7947 */ /* 0x000fea000383ffff */
.L_x_160:
[----:B------:R-:W-:Y:S01]  /*8de0*/  BSSY B1, `(.L_x_199) ;  /* 0x0000006000017945 */ /* 0x000fe20003800000 */
[----:B------:R-:W-:-:S07]  /*8df0*/  IMAD.MOV.U32 R10, RZ, RZ, -0x1 ;  /* 0xffffffffff0a7424 */ /* 0x000fce00078e00ff */
[----:B------:R-:W-:Y:S05]  /*8e00*/  WARPSYNC.COLLECTIVE R10, `(.L_x_200) ;  /* 0x000000000a0c7348 */ /* 0x000fea0003c00000 */
[----:B------:R-:W-:Y:S02]  /*8e10*/  ELECT P1, UR62, PT ;  /* 0x00000000003e782f */ /* 0x000fe40003820000 */
[----:B------:R-:W-:Y:S01]  /*8e20*/  MOV R10, UR62 ;  /* 0x0000003e000a7c02 */ /* 0x000fe20008000f00 */
[----:B------:R-:W-:Y:S10]  /*8e30*/  ENDCOLLECTIVE ;  /* 0x000000000000791b */ /* 0x000ff40003800000 */
.L_x_200:
[----:B------:R-:W-:Y:S05]  /*8e40*/  BSYNC B1 ;  /* 0x0000000000017941 */ /* 0x000fea0003800000 */
.L_x_199:
[----:B------:R-:W-:Y:S05]  /*8e50*/  BRA `(.L_x_201) ;  /* 0xffffffe400787947 */ /* 0x000fea000383ffff */
.L_x_163:
[----:B-1----:R1:W2:Y:S02]  /*8e60*/  SYNCS.PHASECHK.TRANS64.TRYWAIT P1, [R20+URZ+0xa8], R11 ;  /* 0x0000a80b140075a7 */ /* 0x0022a4000802017f */
[----:B--2---:R-:W-:Y:S05]  /*8e70*/  @!P1 NANOSLEEP.SYNCS 0x989680 ;  /* 0x009896800000995d */ /* 0x004fea0003900000 */
[----:B------:R-:W2:Y:S02]  /*8e80*/  @!P1 SYNCS.PHASECHK.TRANS64 P1, [R20+URZ+0xa8], R11 ;  /* 0x0000a80b140095a7 */ /* 0x000ea4000802007f */
[----:B--2---:R-:W-:Y:S05]  /*8e90*/  @!P1 BRA `(.L_x_163) ;  /* 0xfffffffc00f09947 */ /* 0x004fea000383ffff */
[----:B------:R-:W-:Y:S05]  /*8ea0*/  BRA `(.L_x_202) ;  /* 0xffffffe400b07947 */ /* 0x000fea000383ffff */
.L_x_172:
[----:B------:R-:W-:Y:S01]  /*8eb0*/  BSSY B0, `(.L_x_203) ;  /* 0x0000006000007945 */ /* 0x000fe20003800000 */
[----:B------:R-:W-:-:S07]  /*8ec0*/  IMAD.MOV.U32 R10, RZ, RZ, -0x1 ;  /* 0xffffffffff0a7424 */ /* 0x000fce00078e00ff */
[----:B------:R-:W-:Y:S05]  /*8ed0*/  WARPSYNC.COLLECTIVE R10, `(.L_x_204) ;  /* 0x000000000a0c7348 */ /* 0x000fea0003c00000 */
[----:B------:R-:W-:Y:S02]  /*8ee0*/  ELECT P1, UR62, PT ;  /* 0x00000000003e782f */ /* 0x000fe40003820000 */
[----:B------:R-:W-:Y:S01]  /*8ef0*/  MOV R10, UR62 ;  /* 0x0000003e000a7c02 */ /* 0x000fe20008000f00 */
[----:B------:R-:W-:Y:S10]  /*8f00*/  ENDCOLLECTIVE ;  /* 0x000000000000791b */ /* 0x000ff40003800000 */
.L_x_204:
[----:B------:R-:W-:Y:S05]  /*8f10*/  BSYNC B0 ;  /* 0x0000000000007941 */ /* 0x000fea0003800000 */
.L_x_203:
[----:B------:R-:W-:Y:S01]  /*8f20*/  PLOP3.LUT P0, PT, P1, PT, PT, 0x80, 0x0 ;  /* 0x000000000000781c */ /* 0x000fe20000f0f070 */
[----:B------:R-:W-:-:S12]  /*8f30*/  BRA `(.L_x_205) ;  /* 0xfffffff000487947 */ /* 0x000fd8000383ffff */
.L_x_176:
[----:B0-----:R0:W1:Y:S02]  /*8f40*/  SYNCS.PHASECHK.TRANS64.TRYWAIT P0, [R5+URZ], R2 ;  /* 0x00000002050075a7 */ /* 0x001064000800017f */
[----:B-1----:R-:W-:Y:S05]  /*8f50*/  @!P0 NANOSLEEP.SYNCS 0x989680 ;  /* 0x009896800000895d */ /* 0x002fea0003900000 */
[----:B------:R-:W1:Y:S02]  /*8f60*/  @!P0 SYNCS.PHASECHK.TRANS64 P0, [R5+URZ], R2 ;  /* 0x00000002050085a7 */ /* 0x000e64000800007f */
[----:B-1----:R-:W-:Y:S05]  /*8f70*/  @!P0 BRA `(.L_x_176) ;  /* 0xfffffffc00f08947 */ /* 0x002fea000383ffff */
[----:B------:R-:W-:Y:S05]  /*8f80*/  BRA `(.L_x_206) ;  /* 0xfffffff000887947 */ /* 0x000fea000383ffff */
.L_x_177:
[----:B0-----:R0:W1:Y:S02]  /*8f90*/  SYNCS.PHASECHK.TRANS64.TRYWAIT P0, [R7+URZ], R4 ;  /* 0x00000004070075a7 */ /* 0x001064000800017f */
[----:B-1----:R-:W-:Y:S05]  /*8fa0*/  @!P0 NANOSLEEP.SYNCS 0x989680 ;  /* 0x009896800000895d */ /* 0x002fea0003900000 */
[----:B------:R-:W1:Y:S02]  /*8fb0*/  @!P0 SYNCS.PHASECHK.TRANS64 P0, [R7+URZ], R4 ;  /* 0x00000004070085a7 */ /* 0x000e64000800007f */
[----:B-1----:R-:W-:Y:S05]  /*8fc0*/  @!P0 BRA `(.L_x_177) ;  /* 0xfffffffc00f08947 */ /* 0x002fea000383ffff */
[----:B------:R-:W-:Y:S05]  /*8fd0*/  BRA `(.L_x_207) ;  /* 0xfffffff000987947 */ /* 0x000fea000383ffff */
.L_x_178:
[----:B0-----:R0:W1:Y:S02]  /*8fe0*/  SYNCS.PHASECHK.TRANS64.TRYWAIT P0, [R6+URZ], R5 ;  /* 0x00000005060075a7 */ /* 0x001064000800017f */
[----:B-1----:R-:W-:Y:S05]  /*8ff0*/  @!P0 NANOSLEEP.SYNCS 0x989680 ;  /* 0x009896800000895d */ /* 0x002fea0003900000 */
[----:B------:R-:W1:Y:S02]  /*9000*/  @!P0 SYNCS.PHASECHK.TRANS64 P0, [R6+URZ], R5 ;  /* 0x00000005060085a7 */ /* 0x000e64000800007f */
[----:B-1----:R-:W-:Y:S05]  /*9010*/  @!P0 BRA `(.L_x_178) ;  /* 0xfffffffc00f08947 */ /* 0x002fea000383ffff */
[----:B------:R-:W-:Y:S05]  /*9020*/  BRA `(.L_x_208) ;  /* 0xfffffff000a87947 */ /* 0x000fea000383ffff */
.L_x_179:
[----:B0-----:R0:W1:Y:S02]  /*9030*/  SYNCS.PHASECHK.TRANS64.TRYWAIT P0, [R9+URZ], R4 ;  /* 0x00000004090075a7 */ /* 0x001064000800017f */
[----:B-1----:R-:W-:Y:S05]  /*9040*/  @!P0 NANOSLEEP.SYNCS 0x989680 ;  /* 0x009896800000895d */ /* 0x002fea0003900000 */
[----:B------:R-:W1:Y:S02]  /*9050*/  @!P0 SYNCS.PHASECHK.TRANS64 P0, [R9+URZ], R4 ;  /* 0x00000004090085a7 */ /* 0x000e64000800007f */
[----:B-1----:R-:W-:Y:S05]  /*9060*/  @!P0 BRA `(.L_x_179) ;  /* 0xfffffffc00f08947 */ /* 0x002fea000383ffff */
[----:B------:R-:W-:Y:S05]  /*9070*/  BRA `(.L_x_209) ;  /* 0xfffffff000b87947 */ /* 0x000fea000383ffff */
.L_x_180:
[----:B0-----:R0:W1:Y:S02]  /*9080*/  SYNCS.PHASECHK.TRANS64.TRYWAIT P0, [R6+URZ], R5 ;  /* 0x00000005060075a7 */ /* 0x001064000800017f */
[----:B-1----:R-:W-:Y:S05]  /*9090*/  @!P0 NANOSLEEP.SYNCS 0x989680 ;  /* 0x009896800000895d */ /* 0x002fea0003900000 */
[----:B------:R-:W1:Y:S02]  /*90a0*/  @!P0 SYNCS.PHASECHK.TRANS64 P0, [R6+URZ], R5 ;  /* 0x00000005060085a7 */ /* 0x000e64000800007f */
[----:B-1----:R-:W-:Y:S05]  /*90b0*/  @!P0 BRA `(.L_x_180) ;  /* 0xfffffffc00f08947 */ /* 0x002fea000383ffff */
[----:B------:R-:W-:Y:S05]  /*90c0*/  BRA `(.L_x_210) ;  /* 0xfffffff000c87947 */ /* 0x000fea000383ffff */
.L_x_181:
[----:B0-----:R0:W1:Y:S02]  /*90d0*/  SYNCS.PHASECHK.TRANS64.TRYWAIT P0, [R9+URZ], R4 ;  /* 0x00000004090075a7 */ /* 0x001064000800017f */
[----:B-1----:R-:W-:Y:S05]  /*90e0*/  @!P0 NANOSLEEP.SYNCS 0x989680 ;  /* 0x009896800000895d */ /* 0x002fea0003900000 */
[----:B------:R-:W1:Y:S02]  /*90f0*/  @!P0 SYNCS.PHASECHK.TRANS64 P0, [R9+URZ], R4 ;  /* 0x00000004090085a7 */ /* 0x000e64000800007f */
[----:B-1----:R-:W-:Y:S05]  /*9100*/  @!P0 BRA `(.L_x_181) ;  /* 0xfffffffc00f08947 */ /* 0x002fea000383ffff */
[----:B------:R-:W-:Y:S05]  /*9110*/  BRA `(.L_x_211) ;  /* 0xfffffff000d87947 */ /* 0x000fea000383ffff */
.L_x_182:
[----:B0-----:R0:W1:Y:S02]  /*9120*/  SYNCS.PHASECHK.TRANS64.TRYWAIT P0, [R6+URZ], R5 ;  /* 0x00000005060075a7 */ /* 0x001064000800017f */
[----:B-1----:R-:W-:Y:S05]  /*9130*/  @!P0 NANOSLEEP.SYNCS 0x989680 ;  /* 0x009896800000895d */ /* 0x002fea0003900000 */
[----:B------:R-:W1:Y:S02]  /*9140*/  @!P0 SYNCS.PHASECHK.TRANS64 P0, [R6+URZ], R5 ;  /* 0x00000005060085a7 */ /* 0x000e64000800007f */
[----:B-1----:R-:W-:Y:S05]  /*9150*/  @!P0 BRA `(.L_x_182) ;  /* 0xfffffffc00f08947 */ /* 0x002fea000383ffff */
[----:B------:R-:W-:Y:S05]  /*9160*/  BRA `(.L_x_212) ;  /* 0xfffffff000e87947 */ /* 0x000fea000383ffff */
.L_x_183:
[----:B0-----:R0:W1:Y:S02]  /*9170*/  SYNCS.PHASECHK.TRANS64.TRYWAIT P0, [R9+URZ], R4 ;  /* 0x00000004090075a7 */ /* 0x001064000800017f */
[----:B-1----:R-:W-:Y:S05]  /*9180*/  @!P0 NANOSLEEP.SYNCS 0x989680 ;  /* 0x009896800000895d */ /* 0x002fea0003900000 */
[----:B------:R-:W1:Y:S02]  /*9190*/  @!P0 SYNCS.PHASECHK.TRANS64 P0, [R9+URZ], R4 ;  /* 0x00000004090085a7 */ /* 0x000e64000800007f */
[----:B-1----:R-:W-:Y:S05]  /*91a0*/  @!P0 BRA `(.L_x_183) ;  /* 0xfffffffc00f08947 */ /* 0x002fea000383ffff */
[----:B------:R-:W-:Y:S05]  /*91b0*/  BRA `(.L_x_213) ;  /* 0xfffffff000f87947 */ /* 0x000fea000383ffff */
.L_x_184:
[----:B0-----:R0:W1:Y:S02]  /*91c0*/  SYNCS.PHASECHK.TRANS64.TRYWAIT P0, [R6+URZ], R5 ;  /* 0x00000005060075a7 */ /* 0x001064000800017f */
[----:B-1----:R-:W-:Y:S05]  /*91d0*/  @!P0 NANOSLEEP.SYNCS 0x989680 ;  /* 0x009896800000895d */ /* 0x002fea0003900000 */
[----:B------:R-:W1:Y:S02]  /*91e0*/  @!P0 SYNCS.PHASECHK.TRANS64 P0, [R6+URZ], R5 ;  /* 0x00000005060085a7 */ /* 0x000e64000800007f */
[----:B-1----:R-:W-:Y:S05]  /*91f0*/  @!P0 BRA `(.L_x_184) ;  /* 0xfffffffc00f08947 */ /* 0x002fea000383ffff */
[----:B------:R-:W-:Y:S05]  /*9200*/  BRA `(.L_x_214) ;  /* 0xfffffff400087947 */ /* 0x000fea000383ffff */
.L_x_185:
[----:B0-----:R0:W1:Y:S02]  /*9210*/  SYNCS.PHASECHK.TRANS64.TRYWAIT P0, [R9+URZ], R4 ;  /* 0x00000004090075a7 */ /* 0x001064000800017f */
[----:B-1----:R-:W-:Y:S05]  /*9220*/  @!P0 NANOSLEEP.SYNCS 0x989680 ;  /* 0x009896800000895d */ /* 0x002fea0003900000 */
[----:B------:R-:W1:Y:S02]  /*9230*/  @!P0 SYNCS.PHASECHK.TRANS64 P0, [R9+URZ], R4 ;  /* 0x00000004090085a7 */ /* 0x000e64000800007f */
[----:B-1----:R-:W-:Y:S05]  /*9240*/  @!P0 BRA `(.L_x_185) ;  /* 0xfffffffc00f08947 */ /* 0x002fea000383ffff */
[----:B------:R-:W-:Y:S05]  /*9250*/  BRA `(.L_x_215) ;  /* 0xfffffff400187947 */ /* 0x000fea000383ffff */
.L_x_186:
[----:B0-----:R0:W1:Y:S02]  /*9260*/  SYNCS.PHASECHK.TRANS64.TRYWAIT P0, [R6+URZ], R5 ;  /* 0x00000005060075a7 */ /* 0x001064000800017f */
[----:B-1----:R-:W-:Y:S05]  /*9270*/  @!P0 NANOSLEEP.SYNCS 0x989680 ;  /* 0x009896800000895d */ /* 0x002fea0003900000 */
[----:B------:R-:W1:Y:S02]  /*9280*/  @!P0 SYNCS.PHASECHK.TRANS64 P0, [R6+URZ], R5 ;  /* 0x00000005060085a7 */ /* 0x000e64000800007f */
[----:B-1----:R-:W-:Y:S05]  /*9290*/  @!P0 BRA `(.L_x_186) ;  /* 0xfffffffc00f08947 */ /* 0x002fea000383ffff */
[----:B------:R-:W-:Y:S05]  /*92a0*/  BRA `(.L_x_216) ;  /* 0xfffffff400287947 */ /* 0x000fea000383ffff */
.L_x_187:
[----:B0-----:R0:W1:Y:S02]  /*92b0*/  SYNCS.PHASECHK.TRANS64.TRYWAIT P0, [R9+URZ], R4 ;  /* 0x00000004090075a7 */ /* 0x001064000800017f */
[----:B-1----:R-:W-:Y:S05]  /*92c0*/  @!P0 NANOSLEEP.SYNCS 0x989680 ;  /* 0x009896800000895d */ /* 0x002fea0003900000 */
[----:B------:R-:W1:Y:S02]  /*92d0*/  @!P0 SYNCS.PHASECHK.TRANS64 P0, [R9+URZ], R4 ;  /* 0x00000004090085a7 */ /* 0x000e64000800007f */
[----:B-1----:R-:W-:Y:S05]  /*92e0*/  @!P0 BRA `(.L_x_187) ;  /* 0xfffffffc00f08947 */ /* 0x002fea000383ffff */
[----:B------:R-:W-:Y:S05]  /*92f0*/  BRA `(.L_x_217) ;  /* 0xfffffff400387947 */ /* 0x000fea000383ffff */
.L_x_188:
[----:B0-----:R0:W1:Y:S02]  /*9300*/  SYNCS.PHASECHK.TRANS64.TRYWAIT P0, [R6+URZ], R5 ;  /* 0x00000005060075a7 */ /* 0x001064000800017f */
[----:B-1----:R-:W-:Y:S05]  /*9310*/  @!P0 NANOSLEEP.SYNCS 0x989680 ;  /* 0x009896800000895d */ /* 0x002fea0003900000 */
[----:B------:R-:W1:Y:S02]  /*9320*/  @!P0 SYNCS.PHASECHK.TRANS64 P0, [R6+URZ], R5 ;  /* 0x00000005060085a7 */ /* 0x000e64000800007f */
[----:B-1----:R-:W-:Y:S05]  /*9330*/  @!P0 BRA `(.L_x_188) ;  /* 0xfffffffc00f08947 */ /* 0x002fea000383ffff */
[----:B------:R-:W-:Y:S05]  /*9340*/  BRA `(.L_x_218) ;  /* 0xfffffff400487947 */ /* 0x000fea000383ffff */
.L_x_189:
[----:B0-----:R0:W1:Y:S02]  /*9350*/  SYNCS.PHASECHK.TRANS64.TRYWAIT P0, [R9+URZ], R4 ;  /* 0x00000004090075a7 */ /* 0x001064000800017f */
[----:B-1----:R-:W-:Y:S05]  /*9360*/  @!P0 NANOSLEEP.SYNCS 0x989680 ;  /* 0x009896800000895d */ /* 0x002fea0003900000 */
[----:B------:R-:W1:Y:S02]  /*9370*/  @!P0 SYNCS.PHASECHK.TRANS64 P0, [R9+URZ], R4 ;  /* 0x00000004090085a7 */ /* 0x000e64000800007f */
[----:B-1----:R-:W-:Y:S05]  /*9380*/  @!P0 BRA `(.L_x_189) ;  /* 0xfffffffc00f08947 */ /* 0x002fea000383ffff */
[----:B------:R-:W-:Y:S05]  /*9390*/  BRA `(.L_x_219) ;  /* 0xfffffff400587947 */ /* 0x000fea000383ffff */
.L_x_190:
[----:B0-----:R0:W1:Y:S02]  /*93a0*/  SYNCS.PHASECHK.TRANS64.TRYWAIT P0, [R6+URZ], R5 ;  /* 0x00000005060075a7 */ /* 0x001064000800017f */
[----:B-1----:R-:W-:Y:S05]  /*93b0*/  @!P0 NANOSLEEP.SYNCS 0x989680 ;  /* 0x009896800000895d */ /* 0x002fea0003900000 */
[----:B------:R-:W1:Y:S02]  /*93c0*/  @!P0 SYNCS.PHASECHK.TRANS64 P0, [R6+URZ], R5 ;  /* 0x00000005060085a7 */ /* 0x000e64000800007f */
[----:B-1----:R-:W-:Y:S05]  /*93d0*/  @!P0 BRA `(.L_x_190) ;  /* 0xfffffffc00f08947 */ /* 0x002fea000383ffff */
[----:B------:R-:W-:Y:S05]  /*93e0*/  BRA `(.L_x_220) ;  /* 0xfffffff400687947 */ /* 0x000fea000383ffff */
.L_x_191:
[----:B0-----:R0:W1:Y:S02]  /*93f0*/  SYNCS.PHASECHK.TRANS64.TRYWAIT P0, [R9+URZ], R4 ;  /* 0x00000004090075a7 */ /* 0x001064000800017f */
[----:B-1----:R-:W-:Y:S05]  /*9400*/  @!P0 NANOSLEEP.SYNCS 0x989680 ;  /* 0x009896800000895d */ /* 0x002fea0003900000 */
[----:B------:R-:W1:Y:S02]  /*9410*/  @!P0 SYNCS.PHASECHK.TRANS64 P0, [R9+URZ], R4 ;  /* 0x00000004090085a7 */ /* 0x000e64000800007f */
[----:B-1----:R-:W-:Y:S05]  /*9420*/  @!P0 BRA `(.L_x_191) ;  /* 0xfffffffc00f08947 */ /* 0x002fea000383ffff */
[----:B------:R-:W-:Y:S05]  /*9430*/  BRA `(.L_x_221) ;  /* 0xfffffff400787947 */ /* 0x000fea000383ffff */
.L_x_192:
[----:B0-----:R0:W1:Y:S02]  /*9440*/  SYNCS.PHASECHK.TRANS64.TRYWAIT P0, [R6+URZ], R5 ;  /* 0x00000005060075a7 */ /* 0x001064000800017f */
[----:B-1----:R-:W-:Y:S05]  /*9450*/  @!P0 NANOSLEEP.SYNCS 0x989680 ;  /* 0x009896800000895d */ /* 0x002fea0003900000 */
[----:B------:R-:W1:Y:S02]  /*9460*/  @!P0 SYNCS.PHASECHK.TRANS64 P0, [R6+URZ], R5 ;  /* 0x00000005060085a7 */ /* 0x000e64000800007f */
[----:B-1----:R-:W-:Y:S05]  /*9470*/  @!P0 BRA `(.L_x_192) ;  /* 0xfffffffc00f08947 */ /* 0x002fea000383ffff */
[----:B------:R-:W-:Y:S05]  /*9480*/  BRA `(.L_x_222) ;  /* 0xfffffff400887947 */ /* 0x000fea000383ffff */
.L_x_193:
[----:B0-----:R0:W1:Y:S02]  /*9490*/  SYNCS.PHASECHK.TRANS64.TRYWAIT P0, [R9+URZ], R4 ;  /* 0x00000004090075a7 */ /* 0x001064000800017f */
[----:B-1----:R-:W-:Y:S05]  /*94a0*/  @!P0 NANOSLEEP.SYNCS 0x989680 ;  /* 0x009896800000895d */ /* 0x002fea0003900000 */
[----:B------:R-:W1:Y:S02]  /*94b0*/  @!P0 SYNCS.PHASECHK.TRANS64 P0, [R9+URZ], R4 ;  /* 0x00000004090085a7 */ /* 0x000e64000800007f */
[----:B-1----:R-:W-:Y:S05]  /*94c0*/  @!P0 BRA `(.L_x_193) ;  /* 0xfffffffc00f08947 */ /* 0x002fea000383ffff */
[----:B------:R-:W-:Y:S05]  /*94d0*/  BRA `(.L_x_223) ;  /* 0xfffffff400987947 */ /* 0x000fea000383ffff */
.L_x_194:
[----:B0-----:R0:W1:Y:S02]  /*94e0*/  SYNCS.PHASECHK.TRANS64.TRYWAIT P0, [R8+URZ], R5 ;  /* 0x00000005080075a7 */ /* 0x001064000800017f */
[----:B-1----:R-:W-:Y:S05]  /*94f0*/  @!P0 NANOSLEEP.SYNCS 0x989680 ;  /* 0x009896800000895d */ /* 0x002fea0003900000 */
[----:B------:R-:W1:Y:S02]  /*9500*/  @!P0 SYNCS.PHASECHK.TRANS64 P0, [R8+URZ], R5 ;  /* 0x00000005080085a7 */ /* 0x000e64000800007f */
[----:B-1----:R-:W-:Y:S05]  /*9510*/  @!P0 BRA `(.L_x_194) ;  /* 0xfffffffc00f08947 */ /* 0x002fea000383ffff */
[----:B------:R-:W-:Y:S05]  /*9520*/  BRA `(.L_x_224) ;  /* 0xfffffff400a87947 */ /* 0x000fea000383ffff */
.L_x_195:
[----:B-1----:R1:W2:Y:S02]  /*9530*/  SYNCS.PHASECHK.TRANS64.TRYWAIT P0, [R11+URZ], R6 ;  /* 0x000000060b0075a7 */ /* 0x0022a4000800017f */
[----:B--2---:R-:W-:Y:S05]  /*9540*/  @!P0 NANOSLEEP.SYNCS 0x989680 ;  /* 0x009896800000895d */ /* 0x004fea0003900000 */
[----:B------:R-:W2:Y:S02]  /*9550*/  @!P0 SYNCS.PHASECHK.TRANS64 P0, [R11+URZ], R6 ;  /* 0x000000060b0085a7 */ /* 0x000ea4000800007f */
[----:B--2---:R-:W-:Y:S05]  /*9560*/  @!P0 BRA `(.L_x_195) ;  /* 0xfffffffc00f08947 */ /* 0x004fea000383ffff */
[----:B------:R-:W-:Y:S05]  /*9570*/  BRA `(.L_x_225) ;  /* 0xfffffff400b07947 */ /* 0x000fea000383ffff */
.L_x_226:
[----:B------:R-:W-:-:S00]  /*9580*/  BRA `(.L_x_226) ;  /* 0xfffffffc00fc7947 */ /* 0x000fc0000383ffff */
[----:B------:R-:W-:-:S00]  /*9590*/  NOP ;  /* 0x0000000000007918 */ /* 0x000fc00000000000 */
        /* <DEDUP_REMOVED lines=14> */
.L_x_227:


//--------------------- .nv.shared._ZN7cutlass13device_kernelINS_4gemm6kernel13GemmUniversalIN4cute5tupleIJiiiiEEENS1_10collective13CollectiveMmaINS1_40MainloopSm90TmaGmmaWarpSpecializedSparseILi21ENS5_IJNS4_1CILi1EEENSA_ILi2EEESB_EEENS1_32KernelTmaWarpSpecializedPingpongEEENS5_IJNSA_ILi64EEENSA_ILi128EEESG_EEEaNS5_IJNS4_6LayoutINS5_IJiNS5_IJSC_iEEEiEEENS5_IJlNS5_IJSB_SC_EEElEEEEENSJ_INS5_IJNS5_IJSG_iEEESP_iEEENS5_IJNS5_IJSG_NSA_ILi4096EEEEEENS5_IJSB_lEEElEEEEEEEEaNS5_IJlSB_lEEENS4_8TiledMMAINS4_8MMA_AtomIJNS4_4SM904GMMA6SPARSE28GMMA_64x128x64_S32S8S8_SS_TNILNS11_9SparseSelE0EEEEEENSJ_INS5_IJSB_SB_SB_EEENS5_IJNSA_ILi0EEES18_S18_EEEEENS5_IJNS4_10UnderscoreES1B_S1B_EEEEENS4_23SM90_TMA_LOAD_MULTICASTENS4_14ComposedLayoutINS4_7SwizzleILi1ELi4ELi3EEENS4_25smem_sparse_ptr_flag_bitsILi2ELi8EEENSJ_INS5_IJNS5_IJSB_NSA_ILi8EEEEEENS5_IJSC_NSA_ILi32EEEEEEEEENS5_IJNS5_IJS18_SG_EEESM_EEEEEEEvNS4_8identityENS4_13SM90_TMA_LOADENS1F_INS1G_ILi2ELi4ELi3EEENS4_18smem_ptr_flag_bitsILi8EEENSJ_INS5_IJS1K_SG_EEENS5_IJSG_SB_EEEEEEEvS1T_EENS_8epilogue10collective6detail29Sm90TmaWarpSpecializedAdapterINS24_15DefaultEpilogueIiNS5_IJSB_llEEES28_NS23_6thread17LinearCombinationIiLi1EiiLNS29_9ScaleType4KindE0ELNS_15FloatRoundStyleE2EiEENS1_15EpilogueDefaultEEEEEvvEEEEvNT_6ParamsE --------------------------
	.section	.nv.shared._ZN7cutlass13device_kernelINS_4gemm6kernel13GemmUniversalIN4cute5tupleIJiiiiEEENS1_10collective13CollectiveMmaINS1_40MainloopSm90TmaGmmaWarpSpecializedSparseILi21ENS5_IJNS4_1CILi1EEENSA_ILi2EEESB_EEENS1_32KernelTmaWarpSpecializedPingpongEEENS5_IJNSA_ILi64EEENSA_ILi128EEESG_EEEaNS5_IJNS4_6LayoutINS5_IJiNS5_IJSC_iEEEiEEENS5_IJlNS5_IJSB_SC_EEElEEEEENSJ_INS5_IJNS5_IJSG_iEEESP_iEEENS5_IJNS5_IJSG_NSA_ILi4096EEEEEENS5_IJSB_lEEElEEEEEEEEaNS5_IJlSB_lEEENS4_8TiledMMAINS4_8MMA_AtomIJNS4_4SM904GMMA6SPARSE28GMMA_64x128x64_S32S8S8_SS_TNILNS11_9SparseSelE0EEEEEENSJ_INS5_IJSB_SB_SB_EEENS5_IJNSA_ILi0EEES18_S18_EEEEENS5_IJNS4_10UnderscoreES1B_S1B_EEEEENS4_23SM90_TMA_LOAD_MULTICASTENS4_14ComposedLayoutINS4_7SwizzleILi1ELi4ELi3EEENS4_25smem_sparse_ptr_flag_bitsILi2ELi8EEENSJ_INS5_IJNS5_IJSB_NSA_ILi8EEEEEENS5_IJSC_NSA_ILi32EEEEEEEEENS5_IJNS5_IJS18_SG_EEESM_EEEEEEEvNS4_8identityENS4_13SM90_TMA_LOADENS1F_INS1G_ILi2ELi4ELi3EEENS4_18smem_ptr_flag_bitsILi8EEENSJ_INS5_IJS1K_SG_EEENS5_IJSG_SB_EEEEEEEvS1T_EENS_8epilogue10collective6detail29Sm90TmaWarpSpecializedAdapterINS24_15DefaultEpilogueIiNS5_IJSB_llEEES28_NS23_6thread17LinearCombinationIiLi1EiiLNS29_9ScaleType4KindE0ELNS_15FloatRoundStyleE2EiEENS1_15EpilogueDefaultEEEEEvvEEEEvNT_6ParamsE,"aw",@nobits
	.sectionflags	@""
	.align	16
	.zero		1024


//--------------------- .nv.shared.reserved.0     --------------------------
	.section	.nv.shared.reserved.0,"aw",@nobits
	.weak		__nv_reservedSMEM_offset_0_alias
	.size		__nv_reservedSMEM_offset_0_alias, 0, 0
	.other		__nv_reservedSMEM_offset_0_alias,@"STO_CUDA_RESERVED_SHARED STV_DEFAULT"
__nv_reservedSMEM_offset_0_alias:
	.zero		0


//--------------------- .nv.global                --------------------------
	.section	.nv.global,"aw",@nobits
.nv.global:
	.type		_ZN39_INTERNAL_5f2bb999_4_k_cu_d8265323_29504cute1_E,@object
	.size		_ZN39_INTERNAL_5f2bb999_4_k_cu_d8265323_29504cute1_E,(_ZN39_INTERNAL_5f2bb999_4_k_cu_d8265323_29504cuda3std3__45__cpo6cbeginE - _ZN39_INTERNAL_5f2bb999_4_k_cu_d8265323_29504cute1_E)
_ZN39_INTERNAL_5f2bb999_4_k_cu_d8265323_29504cute1_E:
	.zero		1
	.type		_ZN39_INTERNAL_5f2bb999_4_k_cu_d8265323_29504cuda3std3__45__cpo6cbeginE,@object
	.size		_ZN39_INTERNAL_5f2bb999_4_k_cu_d8265323_29504cuda3std3__45__cpo6cbeginE,(_ZN39_INTERNAL_5f2bb999_4_k_cu_d8265323_29504cuda3std3__48in_placeE - _ZN39_INTERNAL_5f2bb999_4_k_cu_d8265323_29504cuda3std3__45__cpo6cbeginE)
_ZN39_INTERNAL_5f2bb999_4_k_cu_d8265323_29504cuda3std3__45__cpo6cbeginE:
	.zero		1
	.type		_ZN39_INTERNAL_5f2bb999_4_k_cu_d8265323_29504cuda3std3__48in_placeE,@object
	.size		_ZN39_INTERNAL_5f2bb999_4_k_cu_d8265323_29504cuda3std3__48in_placeE,(_ZN39_INTERNAL_5f2bb999_4_k_cu_d8265323_29504cuda3std6ranges3__45__cpo9iter_moveE - _ZN39_INTERNAL_5f2bb999_4_k_cu_d8265323_29504cuda3std3__48in_placeE)
_ZN39_INTERNAL_5f2bb999_4_k_cu_d8265323_29504cuda3std3__48in_placeE:
	.zero		1
	.type		_ZN39_INTERNAL_5f2bb999_4_k_cu_d8265323_29504cuda3std6ranges3__45__cpo9iter_moveE,@object
	.size		_ZN39_INTERNAL_5f2bb999_4_k_cu_d8265323_29504cuda3std6ranges3__45__cpo9iter_moveE,(_ZN39_INTERNAL_5f2bb999_4_k_cu_d8265323_29504cuda3std3__45__cpo5beginE - _ZN39_INTERNAL_5f2bb999_4_k_cu_d8265323_29504cuda3std6ranges3__45__cpo9iter_moveE)
_ZN39_INTERNAL_5f2bb999_4_k_cu_d8265323_29504cuda3std6ranges3__45__cpo9iter_moveE:
	.zero		1
	.type		_ZN39_INTERNAL_5f2bb999_4_k_cu_d8265323_29504cuda3std3__45__cpo5beginE,@object
	.size		_ZN39_INTERNAL_5f2bb999_4_k_cu_d8265323_29504cuda3std3__45__cpo5beginE,(_ZN39_INTERNAL_5f2bb999_4_k_cu_d8265323_29504cuda3std3__441_GLOBAL__N__5f2bb999_4_k_cu_d8265323_29506ignoreE - _ZN39_INTERNAL_5f2bb999_4_k_cu_d8265323_29504cuda3std3__45__cpo5beginE)
_ZN39_INTERNAL_5f2bb999_4_k_cu_d8265323_29504cuda3std3__45__cpo5beginE:
	.zero		1
	.type		_ZN39_INTERNAL_5f2bb999_4_k_cu_d8265323_29504cuda3std3__441_GLOBAL__N__5f2bb999_4_k_cu_d8265323_29506ignoreE,@object
	.size		_ZN39_INTERNAL_5f2bb999_4_k_cu_d8265323_29504cuda3std3__441_GLOBAL__N__5f2bb999_4_k_cu_d8265323_29506ignoreE,(_ZN39_INTERNAL_5f2bb999_4_k_cu_d8265323_29504cute7productE - _ZN39_INTERNAL_5f2bb999_4_k_cu_d8265323_29504cuda3std3__441_GLOBAL__N__5f2bb999_4_k_cu_d8265323_29506ignoreE)
_ZN39_INTERNAL_5f2bb999_4_k_cu_d8265323_29504cuda3std3__441_GLOBAL__N__5f2bb999_4_k_cu_d8265323_29506ignoreE:
	.zero		1
	.type		_ZN39_INTERNAL_5f2bb999_4_k_cu_d8265323_29504cute7productE,@object
	.size		_ZN39_INTERNAL_5f2bb999_4_k_cu_d8265323_29504cute7productE,(_ZN39_INTERNAL_5f2bb999_4_k_cu_d8265323_29504cuda3std3__45__cpo3endE - _ZN39_INTERNAL_5f2bb999_4_k_cu_d8265323_29504cute7productE)
_ZN39_INTERNAL_5f2bb999_4_k_cu_d8265323_29504cute7productE:
	.zero		1
	.type		_ZN39_INTERNAL_5f2bb999_4_k_cu_d8265323_29504cuda3std3__45__cpo3endE,@object
	.size		_ZN39_INTERNAL_5f2bb999_4_k_cu_d8265323_29504cuda3std3__45__cpo3endE,(_ZN39_INTERNAL_5f2bb999_4_k_cu_d8265323_29504cuda3std3__419piecewise_constructE - _ZN39_INTERNAL_5f2bb999_4_k_cu_d8265323_29504cuda3std3__45__cpo3endE)
_ZN39_INTERNAL_5f2bb999_4_k_cu_d8265323_29504cuda3std3__45__cpo3endE:
	.zero		1
	.type		_ZN39_INTERNAL_5f2bb999_4_k_cu_d8265323_29504cuda3std3__419piecewise_constructE,@object
	.size		_ZN39_INTERNAL_5f2bb999_4_k_cu_d8265323_29504cuda3std3__419piecewise_constructE,(_ZN39_INTERNAL_5f2bb999_4_k_cu_d8265323_29504cuda3std3__45__cpo4cendE - _ZN39_INTERNAL_5f2bb999_4_k_cu_d8265323_29504cuda3std3__419piecewise_constructE)
_ZN39_INTERNAL_5f2bb999_4_k_cu_d8265323_29504cuda3std3__419piecewise_constructE:
	.zero		1
	.type		_ZN39_INTERNAL_5f2bb999_4_k_cu_d8265323_29504cuda3std3__45__cpo4cendE,@object
	.size		_ZN39_INTERNAL_5f2bb999_4_k_cu_d8265323_29504cuda3std3__45__cpo4cendE,(_ZN39_INTERNAL_5f2bb999_4_k_cu_d8265323_29504cuda3std6ranges3__45__cpo4swapE - _ZN39_INTERNAL_5f2bb999_4_k_cu_d8265323_29504cuda3std3__45__cpo4cendE)
_ZN39_INTERNAL_5f2bb999_4_k_cu_d8265323_29504cuda3std3__45__cpo4cendE:
	.zero		1
	.type		_ZN39_INTERNAL_5f2bb999_4_k_cu_d8265323_29504cuda3std6ranges3__45__cpo4swapE,@object
	.size		_ZN39_INTERNAL_5f2bb999_4_k_cu_d8265323_29504cuda3std6ranges3__45__cpo4swapE,(.L_7 - _ZN39_INTERNAL_5f2bb999_4_k_cu_d8265323_29504cuda3std6ranges3__45__cpo4swapE)
_ZN39_INTERNAL_5f2bb999_4_k_cu_d8265323_29504cuda3std6ranges3__45__cpo4swapE:
	.zero		1
.L_7:


//--------------------- .nv.constant0._ZN7cutlass13device_kernelINS_4gemm6kernel13GemmUniversalIN4cute5tupleIJiiiiEEENS1_10collective13CollectiveMmaINS1_40MainloopSm90TmaGmmaWarpSpecializedSparseILi21ENS5_IJNS4_1CILi1EEENSA_ILi2EEESB_EEENS1_32KernelTmaWarpSpecializedPingpongEEENS5_IJNSA_ILi64EEENSA_ILi128EEESG_EEEaNS5_IJNS4_6LayoutINS5_IJiNS5_IJSC_iEEEiEEENS5_IJlNS5_IJSB_SC_EEElEEEEENSJ_INS5_IJNS5_IJSG_iEEESP_iEEENS5_IJNS5_IJSG_NSA_ILi4096EEEEEENS5_IJSB_lEEElEEEEEEEEaNS5_IJlSB_lEEENS4_8TiledMMAINS4_8MMA_AtomIJNS4_4SM904GMMA6SPARSE28GMMA_64x128x64_S32S8S8_SS_TNILNS11_9SparseSelE0EEEEEENSJ_INS5_IJSB_SB_SB_EEENS5_IJNSA_ILi0EEES18_S18_EEEEENS5_IJNS4_10UnderscoreES1B_S1B_EEEEENS4_23SM90_TMA_LOAD_MULTICASTENS4_14ComposedLayoutINS4_7SwizzleILi1ELi4ELi3EEENS4_25smem_sparse_ptr_flag_bitsILi2ELi8EEENSJ_INS5_IJNS5_IJSB_NSA_ILi8EEEEEENS5_IJSC_NSA_ILi32EEEEEEEEENS5_IJNS5_IJS18_SG_EEESM_EEEEEEEvNS4_8identityENS4_13SM90_TMA_LOADENS1F_INS1G_ILi2ELi4ELi3EEENS4_18smem_ptr_flag_bitsILi8EEENSJ_INS5_IJS1K_SG_EEENS5_IJSG_SB_EEEEEEEvS1T_EENS_8epilogue10collective6detail29Sm90TmaWarpSpecializedAdapterINS24_15DefaultEpilogueIiNS5_IJSB_llEEES28_NS23_6thread17LinearCombinationIiLi1EiiLNS29_9ScaleType4KindE0ELNS_15FloatRoundStyleE2EiEENS1_15EpilogueDefaultEEEEEvvEEEEvNT_6ParamsE --------------------------
	.section	.nv.constant0._ZN7cutlass13device_kernelINS_4gemm6kernel13GemmUniversalIN4cute5tupleIJiiiiEEENS1_10collective13CollectiveMmaINS1_40MainloopSm90TmaGmmaWarpSpecializedSparseILi21ENS5_IJNS4_1CILi1EEENSA_ILi2EEESB_EEENS1_32KernelTmaWarpSpecializedPingpongEEENS5_IJNSA_ILi64EEENSA_ILi128EEESG_EEEaNS5_IJNS4_6LayoutINS5_IJiNS5_IJSC_iEEEiEEENS5_IJlNS5_IJSB_SC_EEElEEEEENSJ_INS5_IJNS5_IJSG_iEEESP_iEEENS5_IJNS5_IJSG_NSA_ILi4096EEEEEENS5_IJSB_lEEElEEEEEEEEaNS5_IJlSB_lEEENS4_8TiledMMAINS4_8MMA_AtomIJNS4_4SM904GMMA6SPARSE28GMMA_64x128x64_S32S8S8_SS_TNILNS11_9SparseSelE0EEEEEENSJ_INS5_IJSB_SB_SB_EEENS5_IJNSA_ILi0EEES18_S18_EEEEENS5_IJNS4_10UnderscoreES1B_S1B_EEEEENS4_23SM90_TMA_LOAD_MULTICASTENS4_14ComposedLayoutINS4_7SwizzleILi1ELi4ELi3EEENS4_25smem_sparse_ptr_flag_bitsILi2ELi8EEENSJ_INS5_IJNS5_IJSB_NSA_ILi8EEEEEENS5_IJSC_NSA_ILi32EEEEEEEEENS5_IJNS5_IJS18_SG_EEESM_EEEEEEEvNS4_8identityENS4_13SM90_TMA_LOADENS1F_INS1G_ILi2ELi4ELi3EEENS4_18smem_ptr_flag_bitsILi8EEENSJ_INS5_IJS1K_SG_EEENS5_IJSG_SB_EEEEEEEvS1T_EENS_8epilogue10collective6detail29Sm90TmaWarpSpecializedAdapterINS24_15DefaultEpilogueIiNS5_IJSB_llEEES28_NS23_6thread17LinearCombinationIiLi1EiiLNS29_9ScaleType4KindE0ELNS_15FloatRoundStyleE2EiEENS1_15EpilogueDefaultEEEEEvvEEEEvNT_6ParamsE,"a",@progbits
	.sectionflags	@""
	.align	4
.nv.constant0._ZN7cutlass13device_kernelINS_4gemm6kernel13GemmUniversalIN4cute5tupleIJiiiiEEENS1_10collective13CollectiveMmaINS1_40MainloopSm90TmaGmmaWarpSpecializedSparseILi21ENS5_IJNS4_1CILi1EEENSA_ILi2EEESB_EEENS1_32KernelTmaWarpSpecializedPingpongEEENS5_IJNSA_ILi64EEENSA_ILi128EEESG_EEEaNS5_IJNS4_6LayoutINS5_IJiNS5_IJSC_iEEEiEEENS5_IJlNS5_IJSB_SC_EEElEEEEENSJ_INS5_IJNS5_IJSG_iEEESP_iEEENS5_IJNS5_IJSG_NSA_ILi4096EEEEEENS5_IJSB_lEEElEEEEEEEEaNS5_IJlSB_lEEENS4_8TiledMMAINS4_8MMA_AtomIJNS4_4SM904GMMA6SPARSE28GMMA_64x128x64_S32S8S8_SS_TNILNS11_9SparseSelE0EEEEEENSJ_INS5_IJSB_SB_SB_EEENS5_IJNSA_ILi0EEES18_S18_EEEEENS5_IJNS4_10UnderscoreES1B_S1B_EEEEENS4_23SM90_TMA_LOAD_MULTICASTENS4_14ComposedLayoutINS4_7SwizzleILi1ELi4ELi3EEENS4_25smem_sparse_ptr_flag_bitsILi2ELi8EEENSJ_INS5_IJNS5_IJSB_NSA_ILi8EEEEEENS5_IJSC_NSA_ILi32EEEEEEEEENS5_IJNS5_IJS18_SG_EEESM_EEEEEEEvNS4_8identityENS4_13SM90_TMA_LOADENS1F_INS1G_ILi2ELi4ELi3EEENS4_18smem_ptr_flag_bitsILi8EEENSJ_INS5_IJS1K_SG_EEENS5_IJSG_SB_EEEEEEEvS1T_EENS_8epilogue10collective6detail29Sm90TmaWarpSpecializedAdapterINS24_15DefaultEpilogueIiNS5_IJSB_llEEES28_NS23_6thread17LinearCombinationIiLi1EiiLNS29_9ScaleType4KindE0ELNS_15FloatRoundStyleE2EiEENS1_15EpilogueDefaultEEEEEvvEEEEvNT_6ParamsE:
	.zero		1920


//--------------------- SYMBOLS --------------------------

	.type		.nv.reservedSmem.offset0,@object
	.size		.nv.reservedSmem.offset0,0x4
